//
// Generated by NVIDIA NVVM Compiler
//
// Compiler Build ID: CL-36424714
// Cuda compilation tools, release 13.0, V13.0.88
// Based on NVVM 20.0.0
//

.version 9.0
.target sm_100
.address_size 64

	// .globl	_Z14zero_the_forceP6traces
// _ZZ6kernelPK6tracesS1_PfS2_S2_E17cache_correlation has been demoted
// _ZZ6kernelPK6tracesS1_PfS2_S2_E16cache_offset_idx has been demoted
// _ZZ6kernelPK6tracesS1_PfS2_S2_E17cache_scaling_idx has been demoted
// _ZZ6kernelPK6tracesS1_PfS2_S2_E11min_scaling has been demoted
// _ZZ6kernelPK6tracesS1_PfS2_S2_E11max_scaling has been demoted
// _ZZ6kernelPK6tracesS1_PfS2_S2_E10min_offset has been demoted
// _ZZ6kernelPK6tracesS1_PfS2_S2_E10max_offset has been demoted

.visible .entry _Z14zero_the_forceP6traces(
	.param .u64 .ptr .align 1 _Z14zero_the_forceP6traces_param_0
)
{
	.reg .pred 	%p<11>;
	.reg .b32 	%r<29>;
	.reg .b32 	%f<43>;
	.reg .b64 	%rd<73>;

	ld.param.u64 	%rd14, [_Z14zero_the_forceP6traces_param_0];
	cvta.to.global.u64 	%rd15, %rd14;
	ld.global.u8 	%rd16, [%rd15+4];
	ld.global.u8 	%rd17, [%rd15+5];
	shl.b64 	%rd18, %rd17, 8;
	or.b64  	%rd19, %rd18, %rd16;
	ld.global.u8 	%rd20, [%rd15+6];
	shl.b64 	%rd21, %rd20, 16;
	ld.global.u8 	%rd22, [%rd15+7];
	shl.b64 	%rd23, %rd22, 24;
	or.b64  	%rd24, %rd23, %rd21;
	or.b64  	%rd25, %rd24, %rd19;
	ld.global.u8 	%rd26, [%rd15+8];
	ld.global.u8 	%rd27, [%rd15+9];
	shl.b64 	%rd28, %rd27, 8;
	or.b64  	%rd29, %rd28, %rd26;
	ld.global.u8 	%rd30, [%rd15+10];
	shl.b64 	%rd31, %rd30, 16;
	ld.global.u8 	%rd32, [%rd15+11];
	shl.b64 	%rd33, %rd32, 24;
	or.b64  	%rd34, %rd33, %rd31;
	or.b64  	%rd35, %rd34, %rd29;
	shl.b64 	%rd36, %rd35, 32;
	or.b64  	%rd37, %rd36, %rd25;
	cvta.to.global.u64 	%rd38, %rd37;
	mov.u32 	%r20, %ctaid.y;
	mul.wide.u32 	%rd39, %r20, 4;
	add.s64 	%rd40, %rd38, %rd39;
	ld.global.u32 	%r1, [%rd40];
	ld.global.u8 	%rd41, [%rd15+12];
	ld.global.u8 	%rd42, [%rd15+13];
	shl.b64 	%rd43, %rd42, 8;
	or.b64  	%rd44, %rd43, %rd41;
	ld.global.u8 	%rd45, [%rd15+14];
	shl.b64 	%rd46, %rd45, 16;
	ld.global.u8 	%rd47, [%rd15+15];
	shl.b64 	%rd48, %rd47, 24;
	or.b64  	%rd49, %rd48, %rd46;
	or.b64  	%rd50, %rd49, %rd44;
	ld.global.u8 	%rd51, [%rd15+16];
	ld.global.u8 	%rd52, [%rd15+17];
	shl.b64 	%rd53, %rd52, 8;
	or.b64  	%rd54, %rd53, %rd51;
	ld.global.u8 	%rd55, [%rd15+18];
	shl.b64 	%rd56, %rd55, 16;
	ld.global.u8 	%rd57, [%rd15+19];
	shl.b64 	%rd58, %rd57, 24;
	or.b64  	%rd59, %rd58, %rd56;
	or.b64  	%rd60, %rd59, %rd54;
	shl.b64 	%rd61, %rd60, 32;
	or.b64  	%rd62, %rd61, %rd50;
	cvta.to.global.u64 	%rd63, %rd62;
	mul.wide.u32 	%rd64, %r20, 8;
	add.s64 	%rd65, %rd63, %rd64;
	ld.global.u64 	%rd66, [%rd65];
	cvta.to.global.u64 	%rd1, %rd66;
	ld.global.f32 	%f1, [%rd1];
	setp.lt.s32 	%p1, %r1, 1;
	mov.f32 	%f42, 0f00000000;
	@%p1 bra 	$L__BB0_7;
	and.b32  	%r2, %r1, 3;
	setp.lt.u32 	%p2, %r1, 4;
	mov.f32 	%f42, 0f00000000;
	mov.b32 	%r24, 0;
	@%p2 bra 	$L__BB0_4;
	and.b32  	%r24, %r1, 2147483644;
	neg.s32 	%r23, %r24;
	add.s64 	%rd69, %rd1, 8;
	mov.f32 	%f42, 0f00000000;
$L__BB0_3:
	ld.global.f32 	%f14, [%rd69+-8];
	sub.f32 	%f15, %f14, %f1;
	st.global.f32 	[%rd69+-8], %f15;
	add.f32 	%f16, %f42, %f15;
	ld.global.f32 	%f17, [%rd69+-4];
	sub.f32 	%f18, %f17, %f1;
	st.global.f32 	[%rd69+-4], %f18;
	add.f32 	%f19, %f16, %f18;
	ld.global.f32 	%f20, [%rd69];
	sub.f32 	%f21, %f20, %f1;
	st.global.f32 	[%rd69], %f21;
	add.f32 	%f22, %f19, %f21;
	ld.global.f32 	%f23, [%rd69+4];
	sub.f32 	%f24, %f23, %f1;
	st.global.f32 	[%rd69+4], %f24;
	add.f32 	%f42, %f22, %f24;
	add.s32 	%r23, %r23, 4;
	add.s64 	%rd69, %rd69, 16;
	setp.ne.s32 	%p3, %r23, 0;
	@%p3 bra 	$L__BB0_3;
$L__BB0_4:
	setp.eq.s32 	%p4, %r2, 0;
	@%p4 bra 	$L__BB0_7;
	mul.wide.u32 	%rd67, %r24, 4;
	add.s64 	%rd70, %rd1, %rd67;
	neg.s32 	%r25, %r2;
$L__BB0_6:
	.pragma "nounroll";
	ld.global.f32 	%f25, [%rd70];
	sub.f32 	%f26, %f25, %f1;
	st.global.f32 	[%rd70], %f26;
	add.f32 	%f42, %f42, %f26;
	add.s64 	%rd70, %rd70, 4;
	add.s32 	%r25, %r25, 1;
	setp.ne.s32 	%p5, %r25, 0;
	@%p5 bra 	$L__BB0_6;
$L__BB0_7:
	setp.lt.s32 	%p6, %r1, 1;
	cvt.rn.f32.s32 	%f27, %r1;
	div.rn.f32 	%f9, %f42, %f27;
	@%p6 bra 	$L__BB0_14;
	and.b32  	%r11, %r1, 3;
	setp.lt.u32 	%p7, %r1, 4;
	mov.b32 	%r27, 0;
	@%p7 bra 	$L__BB0_11;
	and.b32  	%r27, %r1, 2147483644;
	neg.s32 	%r26, %r27;
	add.s64 	%rd71, %rd1, 8;
$L__BB0_10:
	ld.global.f32 	%f28, [%rd71+-8];
	sub.f32 	%f29, %f28, %f9;
	st.global.f32 	[%rd71+-8], %f29;
	ld.global.f32 	%f30, [%rd71+-4];
	sub.f32 	%f31, %f30, %f9;
	st.global.f32 	[%rd71+-4], %f31;
	ld.global.f32 	%f32, [%rd71];
	sub.f32 	%f33, %f32, %f9;
	st.global.f32 	[%rd71], %f33;
	ld.global.f32 	%f34, [%rd71+4];
	sub.f32 	%f35, %f34, %f9;
	st.global.f32 	[%rd71+4], %f35;
	add.s32 	%r26, %r26, 4;
	add.s64 	%rd71, %rd71, 16;
	setp.ne.s32 	%p8, %r26, 0;
	@%p8 bra 	$L__BB0_10;
$L__BB0_11:
	setp.eq.s32 	%p9, %r11, 0;
	@%p9 bra 	$L__BB0_14;
	mul.wide.u32 	%rd68, %r27, 4;
	add.s64 	%rd72, %rd1, %rd68;
	neg.s32 	%r28, %r11;
$L__BB0_13:
	.pragma "nounroll";
	ld.global.f32 	%f36, [%rd72];
	sub.f32 	%f37, %f36, %f9;
	st.global.f32 	[%rd72], %f37;
	add.s64 	%rd72, %rd72, 4;
	add.s32 	%r28, %r28, 1;
	setp.ne.s32 	%p10, %r28, 0;
	@%p10 bra 	$L__BB0_13;
$L__BB0_14:
	ret;

}
	// .globl	_Z6kernelPK6tracesS1_PfS2_S2_
.visible .entry _Z6kernelPK6tracesS1_PfS2_S2_(
	.param .u64 .ptr .align 1 _Z6kernelPK6tracesS1_PfS2_S2__param_0,
	.param .u64 .ptr .align 1 _Z6kernelPK6tracesS1_PfS2_S2__param_1,
	.param .u64 .ptr .align 1 _Z6kernelPK6tracesS1_PfS2_S2__param_2,
	.param .u64 .ptr .align 1 _Z6kernelPK6tracesS1_PfS2_S2__param_3,
	.param .u64 .ptr .align 1 _Z6kernelPK6tracesS1_PfS2_S2__param_4
)
{
	.reg .pred 	%p<18>;
	.reg .b32 	%r<102>;
	.reg .b32 	%f<106>;
	.reg .b64 	%rd<124>;
	// demoted variable
	.shared .align 4 .b8 _ZZ6kernelPK6tracesS1_PfS2_S2_E17cache_correlation[4096];
	// demoted variable
	.shared .align 4 .b8 _ZZ6kernelPK6tracesS1_PfS2_S2_E16cache_offset_idx[4096];
	// demoted variable
	.shared .align 4 .b8 _ZZ6kernelPK6tracesS1_PfS2_S2_E17cache_scaling_idx[4096];
	// demoted variable
	.shared .align 4 .f32 _ZZ6kernelPK6tracesS1_PfS2_S2_E11min_scaling;
	// demoted variable
	.shared .align 4 .f32 _ZZ6kernelPK6tracesS1_PfS2_S2_E11max_scaling;
	// demoted variable
	.shared .align 4 .f32 _ZZ6kernelPK6tracesS1_PfS2_S2_E10min_offset;
	// demoted variable
	.shared .align 4 .f32 _ZZ6kernelPK6tracesS1_PfS2_S2_E10max_offset;
	ld.param.u64 	%rd8, [_Z6kernelPK6tracesS1_PfS2_S2__param_0];
	ld.param.u64 	%rd9, [_Z6kernelPK6tracesS1_PfS2_S2__param_1];
	ld.param.u64 	%rd6, [_Z6kernelPK6tracesS1_PfS2_S2__param_3];
	ld.param.u64 	%rd7, [_Z6kernelPK6tracesS1_PfS2_S2__param_4];
	cvta.to.global.u64 	%rd10, %rd9;
	cvta.to.global.u64 	%rd11, %rd8;
	ld.global.u8 	%rd12, [%rd11+4];
	ld.global.u8 	%rd13, [%rd11+5];
	shl.b64 	%rd14, %rd13, 8;
	or.b64  	%rd15, %rd14, %rd12;
	ld.global.u8 	%rd16, [%rd11+6];
	shl.b64 	%rd17, %rd16, 16;
	ld.global.u8 	%rd18, [%rd11+7];
	shl.b64 	%rd19, %rd18, 24;
	or.b64  	%rd20, %rd19, %rd17;
	or.b64  	%rd21, %rd20, %rd15;
	ld.global.u8 	%rd22, [%rd11+8];
	ld.global.u8 	%rd23, [%rd11+9];
	shl.b64 	%rd24, %rd23, 8;
	or.b64  	%rd25, %rd24, %rd22;
	ld.global.u8 	%rd26, [%rd11+10];
	shl.b64 	%rd27, %rd26, 16;
	ld.global.u8 	%rd28, [%rd11+11];
	shl.b64 	%rd29, %rd28, 24;
	or.b64  	%rd30, %rd29, %rd27;
	or.b64  	%rd31, %rd30, %rd25;
	shl.b64 	%rd32, %rd31, 32;
	or.b64  	%rd33, %rd32, %rd21;
	cvta.to.global.u64 	%rd34, %rd33;
	mov.u32 	%r1, %ctaid.y;
	mul.wide.u32 	%rd35, %r1, 4;
	add.s64 	%rd36, %rd34, %rd35;
	ld.global.u32 	%r2, [%rd36];
	ld.global.u8 	%rd37, [%rd11+12];
	ld.global.u8 	%rd38, [%rd11+13];
	shl.b64 	%rd39, %rd38, 8;
	or.b64  	%rd40, %rd39, %rd37;
	ld.global.u8 	%rd41, [%rd11+14];
	shl.b64 	%rd42, %rd41, 16;
	ld.global.u8 	%rd43, [%rd11+15];
	shl.b64 	%rd44, %rd43, 24;
	or.b64  	%rd45, %rd44, %rd42;
	or.b64  	%rd46, %rd45, %rd40;
	ld.global.u8 	%rd47, [%rd11+16];
	ld.global.u8 	%rd48, [%rd11+17];
	shl.b64 	%rd49, %rd48, 8;
	or.b64  	%rd50, %rd49, %rd47;
	ld.global.u8 	%rd51, [%rd11+18];
	shl.b64 	%rd52, %rd51, 16;
	ld.global.u8 	%rd53, [%rd11+19];
	shl.b64 	%rd54, %rd53, 24;
	or.b64  	%rd55, %rd54, %rd52;
	or.b64  	%rd56, %rd55, %rd50;
	shl.b64 	%rd57, %rd56, 32;
	or.b64  	%rd58, %rd57, %rd46;
	cvta.to.global.u64 	%rd59, %rd58;
	mul.wide.u32 	%rd60, %r1, 8;
	add.s64 	%rd61, %rd59, %rd60;
	ld.global.u64 	%rd1, [%rd61];
	ld.global.u8 	%rd62, [%rd10+4];
	ld.global.u8 	%rd63, [%rd10+5];
	shl.b64 	%rd64, %rd63, 8;
	or.b64  	%rd65, %rd64, %rd62;
	ld.global.u8 	%rd66, [%rd10+6];
	shl.b64 	%rd67, %rd66, 16;
	ld.global.u8 	%rd68, [%rd10+7];
	shl.b64 	%rd69, %rd68, 24;
	or.b64  	%rd70, %rd69, %rd67;
	or.b64  	%rd71, %rd70, %rd65;
	ld.global.u8 	%rd72, [%rd10+8];
	ld.global.u8 	%rd73, [%rd10+9];
	shl.b64 	%rd74, %rd73, 8;
	or.b64  	%rd75, %rd74, %rd72;
	ld.global.u8 	%rd76, [%rd10+10];
	shl.b64 	%rd77, %rd76, 16;
	ld.global.u8 	%rd78, [%rd10+11];
	shl.b64 	%rd79, %rd78, 24;
	or.b64  	%rd80, %rd79, %rd77;
	or.b64  	%rd81, %rd80, %rd75;
	shl.b64 	%rd82, %rd81, 32;
	or.b64  	%rd83, %rd82, %rd71;
	cvta.to.global.u64 	%rd84, %rd83;
	mov.u32 	%r3, %ctaid.x;
	mul.wide.u32 	%rd85, %r3, 4;
	add.s64 	%rd86, %rd84, %rd85;
	ld.global.u32 	%r4, [%rd86];
	ld.global.u8 	%rd87, [%rd10+12];
	ld.global.u8 	%rd88, [%rd10+13];
	shl.b64 	%rd89, %rd88, 8;
	or.b64  	%rd90, %rd89, %rd87;
	ld.global.u8 	%rd91, [%rd10+14];
	shl.b64 	%rd92, %rd91, 16;
	ld.global.u8 	%rd93, [%rd10+15];
	shl.b64 	%rd94, %rd93, 24;
	or.b64  	%rd95, %rd94, %rd92;
	or.b64  	%rd96, %rd95, %rd90;
	ld.global.u8 	%rd97, [%rd10+16];
	ld.global.u8 	%rd98, [%rd10+17];
	shl.b64 	%rd99, %rd98, 8;
	or.b64  	%rd100, %rd99, %rd97;
	ld.global.u8 	%rd101, [%rd10+18];
	shl.b64 	%rd102, %rd101, 16;
	ld.global.u8 	%rd103, [%rd10+19];
	shl.b64 	%rd104, %rd103, 24;
	or.b64  	%rd105, %rd104, %rd102;
	or.b64  	%rd106, %rd105, %rd100;
	shl.b64 	%rd107, %rd106, 32;
	or.b64  	%rd108, %rd107, %rd96;
	cvta.to.global.u64 	%rd109, %rd108;
	mul.wide.u32 	%rd110, %r3, 8;
	add.s64 	%rd111, %rd109, %rd110;
	ld.global.u64 	%rd2, [%rd111];
	mov.u32 	%r5, %tid.x;
	mov.u32 	%r6, %tid.y;
	or.b32  	%r7, %r5, %r6;
	setp.ne.s32 	%p1, %r7, 0;
	@%p1 bra 	$L__BB1_2;
	mov.b32 	%r47, 1064514355;
	st.shared.u32 	[_ZZ6kernelPK6tracesS1_PfS2_S2_E11min_scaling], %r47;
	mov.b32 	%r48, 1065772646;
	st.shared.u32 	[_ZZ6kernelPK6tracesS1_PfS2_S2_E11max_scaling], %r48;
	mov.b32 	%r49, -1018691584;
	st.shared.u32 	[_ZZ6kernelPK6tracesS1_PfS2_S2_E10min_offset], %r49;
	mov.b32 	%r50, 1128792064;
	st.shared.u32 	[_ZZ6kernelPK6tracesS1_PfS2_S2_E10max_offset], %r50;
$L__BB1_2:
	bar.sync 	0;
	shl.b32 	%r52, %r5, 7;
	mov.u32 	%r53, _ZZ6kernelPK6tracesS1_PfS2_S2_E16cache_offset_idx;
	add.s32 	%r8, %r53, %r52;
	shl.b32 	%r54, %r6, 2;
	add.s32 	%r9, %r8, %r54;
	mov.u32 	%r55, _ZZ6kernelPK6tracesS1_PfS2_S2_E17cache_scaling_idx;
	add.s32 	%r10, %r55, %r52;
	add.s32 	%r11, %r10, %r54;
	cvt.rn.f32.u32 	%f28, %r5;
	div.rn.f32 	%f1, %f28, 0f41F80000;
	cvt.rn.f32.u32 	%f29, %r6;
	div.rn.f32 	%f2, %f29, 0f41F80000;
	cvt.rn.f32.s32 	%f3, %r4;
	mov.u32 	%r56, _ZZ6kernelPK6tracesS1_PfS2_S2_E17cache_correlation;
	add.s32 	%r12, %r56, %r52;
	add.s32 	%r13, %r12, %r54;
	mov.u32 	%r14, %ntid.x;
	max.u32 	%r15, %r5, %r6;
	cvta.to.global.u64 	%rd3, %rd2;
	cvta.to.global.u64 	%rd4, %rd1;
	mov.b32 	%r89, 0;
$L__BB1_3:
	setp.lt.s32 	%p2, %r2, 1;
	st.shared.u32 	[%r9], %r5;
	st.shared.u32 	[%r11], %r6;
	ld.shared.f32 	%f31, [_ZZ6kernelPK6tracesS1_PfS2_S2_E10max_offset];
	ld.shared.f32 	%f32, [_ZZ6kernelPK6tracesS1_PfS2_S2_E10min_offset];
	sub.f32 	%f33, %f31, %f32;
	fma.rn.f32 	%f4, %f1, %f33, %f32;
	ld.shared.f32 	%f34, [_ZZ6kernelPK6tracesS1_PfS2_S2_E11max_scaling];
	ld.shared.f32 	%f35, [_ZZ6kernelPK6tracesS1_PfS2_S2_E11min_scaling];
	sub.f32 	%f36, %f34, %f35;
	fma.rn.f32 	%f5, %f2, %f36, %f35;
	mov.f32 	%f97, 0f00000000;
	mov.b32 	%r95, 1;
	mov.u32 	%r96, %r95;
	mov.f32 	%f98, %f97;
	mov.f32 	%f99, %f97;
	@%p2 bra 	$L__BB1_10;
	mov.b32 	%r90, 0;
	mov.f32 	%f99, 0f00000000;
	mov.f32 	%f98, %f99;
	mov.f32 	%f97, %f99;
	mov.u32 	%r92, %r90;
$L__BB1_5:
	cvt.rn.f32.u32 	%f38, %r90;
	sub.f32 	%f39, %f38, %f4;
	div.rn.f32 	%f9, %f39, %f5;
	setp.lt.f32 	%p3, %f9, 0f00000000;
	@%p3 bra 	$L__BB1_8;
	setp.ge.f32 	%p4, %f9, %f3;
	mov.u32 	%r94, %r90;
	@%p4 bra 	$L__BB1_9;
	cvt.rzi.s32.f32 	%r92, %f9;
	mul.wide.s32 	%rd112, %r92, 4;
	add.s64 	%rd113, %rd3, %rd112;
	ld.global.f32 	%f40, [%rd113];
	add.s32 	%r59, %r92, 1;
	cvt.rn.f32.s32 	%f41, %r59;
	sub.f32 	%f42, %f41, %f9;
	ld.global.f32 	%f43, [%rd113+4];
	cvt.rn.f32.s32 	%f44, %r92;
	sub.f32 	%f45, %f9, %f44;
	mul.f32 	%f46, %f45, %f43;
	fma.rn.f32 	%f47, %f42, %f40, %f46;
	mul.wide.u32 	%rd114, %r90, 4;
	add.s64 	%rd115, %rd4, %rd114;
	ld.global.f32 	%f48, [%rd115];
	fma.rn.f32 	%f97, %f48, %f48, %f97;
	fma.rn.f32 	%f98, %f47, %f47, %f98;
	fma.rn.f32 	%f99, %f48, %f47, %f99;
$L__BB1_8:
	add.s32 	%r90, %r90, 1;
	setp.ne.s32 	%p5, %r90, %r2;
	mov.u32 	%r94, %r2;
	@%p5 bra 	$L__BB1_5;
$L__BB1_9:
	add.s32 	%r96, %r94, 1;
	add.s32 	%r95, %r92, 1;
$L__BB1_10:
	setp.lt.u32 	%p6, %r14, 2;
	mul.f32 	%f49, %f99, %f99;
	div.rn.f32 	%f50, %f49, %f97;
	div.rn.f32 	%f51, %f50, %f98;
	div.s32 	%r60, %r96, %r2;
	div.s32 	%r61, %r95, %r4;
	mul.lo.s32 	%r62, %r61, %r60;
	cvt.rn.f32.s32 	%f52, %r62;
	fma.rn.f32 	%f53, %f52, 0f3DCCCCCD, 0f3F666666;
	mul.f32 	%f54, %f51, %f53;
	rcp.rn.f32 	%f55, %f5;
	add.f32 	%f56, %f5, %f55;
	mov.f32 	%f57, 0f40000000;
	div.rn.f32 	%f58, %f57, %f56;
	mul.f32 	%f59, %f58, %f54;
	st.shared.f32 	[%r13], %f59;
	bar.sync 	0;
	@%p6 bra 	$L__BB1_27;
	mov.u32 	%r97, %r14;
$L__BB1_12:
	shr.u32 	%r29, %r97, 1;
	setp.le.u32 	%p7, %r29, %r15;
	@%p7 bra 	$L__BB1_26;
	ld.shared.f32 	%f22, [%r13];
	shl.b32 	%r30, %r29, 7;
	add.s32 	%r63, %r12, %r30;
	shl.b32 	%r64, %r6, 2;
	add.s32 	%r31, %r63, %r64;
	ld.shared.f32 	%f23, [%r31];
	setp.leu.f32 	%p8, %f22, %f23;
	setp.gt.f32 	%p9, %f22, %f23;
	selp.f32 	%f24, %f22, %f23, %p9;
	@%p8 bra 	$L__BB1_15;
	ld.shared.u32 	%r98, [%r9];
	bra.uni 	$L__BB1_16;
$L__BB1_15:
	shl.b32 	%r65, %r29, 7;
	add.s32 	%r66, %r9, %r65;
	ld.shared.u32 	%r98, [%r66];
$L__BB1_16:
	@%p8 bra 	$L__BB1_18;
	ld.shared.u32 	%r99, [%r11];
	bra.uni 	$L__BB1_19;
$L__BB1_18:
	shl.b32 	%r67, %r29, 7;
	add.s32 	%r68, %r11, %r67;
	ld.shared.u32 	%r99, [%r68];
$L__BB1_19:
	add.s32 	%r38, %r29, %r6;
	shl.b32 	%r39, %r29, 2;
	add.s32 	%r69, %r13, %r39;
	ld.shared.f32 	%f25, [%r69];
	add.s32 	%r70, %r31, %r39;
	ld.shared.f32 	%f26, [%r70];
	setp.leu.f32 	%p11, %f25, %f26;
	setp.gt.f32 	%p12, %f25, %f26;
	selp.f32 	%f27, %f25, %f26, %p12;
	@%p11 bra 	$L__BB1_21;
	add.s32 	%r74, %r9, %r39;
	ld.shared.u32 	%r100, [%r74];
	bra.uni 	$L__BB1_22;
$L__BB1_21:
	add.s32 	%r71, %r8, %r30;
	shl.b32 	%r72, %r38, 2;
	add.s32 	%r73, %r71, %r72;
	ld.shared.u32 	%r100, [%r73];
$L__BB1_22:
	@%p11 bra 	$L__BB1_24;
	add.s32 	%r78, %r11, %r39;
	ld.shared.u32 	%r101, [%r78];
	bra.uni 	$L__BB1_25;
$L__BB1_24:
	add.s32 	%r75, %r10, %r30;
	shl.b32 	%r76, %r38, 2;
	add.s32 	%r77, %r75, %r76;
	ld.shared.u32 	%r101, [%r77];
$L__BB1_25:
	setp.gt.f32 	%p14, %f24, %f27;
	selp.f32 	%f60, %f24, %f27, %p14;
	st.shared.f32 	[%r13], %f60;
	selp.b32 	%r79, %r98, %r100, %p14;
	cvt.rn.f32.s32 	%f61, %r79;
	cvt.rzi.s32.f32 	%r80, %f61;
	st.shared.u32 	[%r9], %r80;
	selp.b32 	%r81, %r99, %r101, %p14;
	cvt.rn.f32.s32 	%f62, %r81;
	cvt.rzi.s32.f32 	%r82, %f62;
	st.shared.u32 	[%r11], %r82;
$L__BB1_26:
	bar.sync 	0;
	setp.gt.u32 	%p15, %r97, 3;
	mov.u32 	%r97, %r29;
	@%p15 bra 	$L__BB1_12;
$L__BB1_27:
	add.s32 	%r89, %r89, 1;
	setp.eq.s32 	%p16, %r89, 20;
	@%p16 bra 	$L__BB1_31;
	setp.ne.s32 	%p17, %r7, 0;
	@%p17 bra 	$L__BB1_30;
	ld.shared.u32 	%r83, [_ZZ6kernelPK6tracesS1_PfS2_S2_E16cache_offset_idx];
	cvt.rn.f32.s32 	%f63, %r83;
	div.rn.f32 	%f64, %f63, 0f41F80000;
	ld.shared.f32 	%f65, [_ZZ6kernelPK6tracesS1_PfS2_S2_E10max_offset];
	ld.shared.f32 	%f66, [_ZZ6kernelPK6tracesS1_PfS2_S2_E10min_offset];
	sub.f32 	%f67, %f65, %f66;
	fma.rn.f32 	%f68, %f64, %f67, %f66;
	mul.f32 	%f69, %f67, 0f3E19999A;
	add.f32 	%f70, %f69, %f68;
	st.shared.f32 	[_ZZ6kernelPK6tracesS1_PfS2_S2_E10max_offset], %f70;
	sub.f32 	%f71, %f68, %f69;
	st.shared.f32 	[_ZZ6kernelPK6tracesS1_PfS2_S2_E10min_offset], %f71;
	ld.shared.u32 	%r84, [_ZZ6kernelPK6tracesS1_PfS2_S2_E17cache_scaling_idx];
	cvt.rn.f32.s32 	%f72, %r84;
	div.rn.f32 	%f73, %f72, 0f41F80000;
	ld.shared.f32 	%f74, [_ZZ6kernelPK6tracesS1_PfS2_S2_E11max_scaling];
	ld.shared.f32 	%f75, [_ZZ6kernelPK6tracesS1_PfS2_S2_E11min_scaling];
	sub.f32 	%f76, %f74, %f75;
	fma.rn.f32 	%f77, %f73, %f76, %f75;
	mul.f32 	%f78, %f76, 0f3E19999A;
	add.f32 	%f79, %f78, %f77;
	st.shared.f32 	[_ZZ6kernelPK6tracesS1_PfS2_S2_E11max_scaling], %f79;
	sub.f32 	%f80, %f77, %f78;
	st.shared.f32 	[_ZZ6kernelPK6tracesS1_PfS2_S2_E11min_scaling], %f80;
$L__BB1_30:
	bar.sync 	0;
	bra.uni 	$L__BB1_3;
$L__BB1_31:
	ld.param.u64 	%rd123, [_Z6kernelPK6tracesS1_PfS2_S2__param_2];
	cvta.to.global.u64 	%rd116, %rd123;
	cvta.to.global.u64 	%rd117, %rd6;
	cvta.to.global.u64 	%rd118, %rd7;
	ld.shared.f32 	%f81, [_ZZ6kernelPK6tracesS1_PfS2_S2_E17cache_correlation];
	mov.u32 	%r85, %nctaid.x;
	mad.lo.s32 	%r86, %r85, %r1, %r3;
	mul.wide.u32 	%rd119, %r86, 4;
	add.s64 	%rd120, %rd116, %rd119;
	st.global.f32 	[%rd120], %f81;
	ld.shared.u32 	%r87, [_ZZ6kernelPK6tracesS1_PfS2_S2_E16cache_offset_idx];
	cvt.rn.f32.s32 	%f82, %r87;
	div.rn.f32 	%f83, %f82, 0f41F80000;
	ld.shared.f32 	%f84, [_ZZ6kernelPK6tracesS1_PfS2_S2_E10max_offset];
	ld.shared.f32 	%f85, [_ZZ6kernelPK6tracesS1_PfS2_S2_E10min_offset];
	sub.f32 	%f86, %f84, %f85;
	fma.rn.f32 	%f87, %f83, %f86, %f85;
	add.s64 	%rd121, %rd117, %rd119;
	st.global.f32 	[%rd121], %f87;
	ld.shared.u32 	%r88, [_ZZ6kernelPK6tracesS1_PfS2_S2_E17cache_scaling_idx];
	cvt.rn.f32.s32 	%f88, %r88;
	div.rn.f32 	%f89, %f88, 0f41F80000;
	ld.shared.f32 	%f90, [_ZZ6kernelPK6tracesS1_PfS2_S2_E11max_scaling];
	ld.shared.f32 	%f91, [_ZZ6kernelPK6tracesS1_PfS2_S2_E11min_scaling];
	sub.f32 	%f92, %f90, %f91;
	fma.rn.f32 	%f93, %f89, %f92, %f91;
	add.s64 	%rd122, %rd118, %rd119;
	st.global.f32 	[%rd122], %f93;
	ret;

}


// ===== COMPILED SASS (sm_100) =====

	.target	sm_100

	.elftype	@"ET_EXEC"


//--------------------- .note.nv.tkinfo           --------------------------
	.section	.note.nv.tkinfo,"",@"SHT_NOTE"
	.sectionflags	@"SHF_NOTE_NV_TKINFO"
	.tkinfo
        /*0018*/ 	.word	0x00000002
        /*0030*/ 	.string	""
        /*0030*/ 	.string	"ptxas"
        /*0030*/ 	.string	"Cuda compilation tools, release 13.0, V13.0.88"
        /*0030*/ 	.string	"Build cuda_13.0.r13.0/compiler.36424714_0"
        /*0030*/ 	.string	"-arch sm_100 -m 64 "



//--------------------- .note.nv.cuinfo           --------------------------
	.section	.note.nv.cuinfo,"",@"SHT_NOTE"
	.sectionflags	@"SHF_NOTE_NV_CUINFO"
        /*0018*/ 	.short	0x0002
        /*001a*/ 	.short	0x0064
        /*001c*/ 	.short	0x0082
	.zero		2


//--------------------- .nv.info                  --------------------------
	.section	.nv.info,"",@"SHT_CUDA_INFO"
	.align	4


	//----- nvinfo : EIATTR_REGCOUNT
	.align		4
        /*0000*/ 	.byte	0x04, 0x2f
        /*0002*/ 	.short	(.L_1 - .L_0)
	.align		4
.L_0:
        /*0004*/ 	.word	index@(_Z14zero_the_forceP6traces)
        /*0008*/ 	.word	0x00000020


	//----- nvinfo : EIATTR_FRAME_SIZE
	.align		4
.L_1:
        /*000c*/ 	.byte	0x04, 0x11
        /*000e*/ 	.short	(.L_3 - .L_2)
	.align		4
.L_2:
        /*0010*/ 	.word	index@($__internal_2_$__cuda_sm3x_div_rn_noftz_f32_slowpath)
        /*0014*/ 	.word	0x00000000


	//----- nvinfo : EIATTR_FRAME_SIZE
	.align		4
.L_3:
        /*0018*/ 	.byte	0x04, 0x11
        /*001a*/ 	.short	(.L_5 - .L_4)
	.align		4
.L_4:
        /*001c*/ 	.word	index@(_Z14zero_the_forceP6traces)
        /*0020*/ 	.word	0x00000000


	//----- nvinfo : EIATTR_REGCOUNT
	.align		4
.L_5:
        /*0024*/ 	.byte	0x04, 0x2f
        /*0026*/ 	.short	(.L_7 - .L_6)
	.align		4
.L_6:
        /*0028*/ 	.word	index@(_Z6kernelPK6tracesS1_PfS2_S2_)
        /*002c*/ 	.word	0x00000029


	//----- nvinfo : EIATTR_FRAME_SIZE
	.align		4
.L_7:
        /*0030*/ 	.byte	0x04, 0x11
        /*0032*/ 	.short	(.L_9 - .L_8)
	.align		4
.L_8:
        /*0034*/ 	.word	index@($__internal_1_$__cuda_sm3x_div_rn_noftz_f32_slowpath)
        /*0038*/ 	.word	0x00000000


	//----- nvinfo : EIATTR_FRAME_SIZE
	.align		4
.L_9:
        /*003c*/ 	.byte	0x04, 0x11
        /*003e*/ 	.short	(.L_11 - .L_10)
	.align		4
.L_10:
        /*0040*/ 	.word	index@($__internal_0_$__cuda_sm20_rcp_rn_f32_slowpath)
        /*0044*/ 	.word	0x00000000


	//----- nvinfo : EIATTR_FRAME_SIZE
	.align		4
.L_11:
        /*0048*/ 	.byte	0x04, 0x11
        /*004a*/ 	.short	(.L_13 - .L_12)
	.align		4
.L_12:
        /*004c*/ 	.word	index@(_Z6kernelPK6tracesS1_PfS2_S2_)
        /*0050*/ 	.word	0x00000000


	//----- nvinfo : EIATTR_MIN_STACK_SIZE
	.align		4
.L_13:
        /*0054*/ 	.byte	0x04, 0x12
        /*0056*/ 	.short	(.L_15 - .L_14)
	.align		4
.L_14:
        /*0058*/ 	.word	index@(_Z6kernelPK6tracesS1_PfS2_S2_)
        /*005c*/ 	.word	0x00000000


	//----- nvinfo : EIATTR_MIN_STACK_SIZE
	.align		4
.L_15:
        /*0060*/ 	.byte	0x04, 0x12
        /*0062*/ 	.short	(.L_17 - .L_16)
	.align		4
.L_16:
        /*0064*/ 	.word	index@(_Z14zero_the_forceP6traces)
        /*0068*/ 	.word	0x00000000
.L_17:


//--------------------- .nv.compat                --------------------------
	.section	.nv.compat,"",@"SHT_CUDA_COMPAT_INFO"
	.align	4
        /*0000*/ 	.byte	0x02, 0x09, 0x00, 0x00, 0x02, 0x02, 0x01, 0x00, 0x02, 0x05, 0x05, 0x00, 0x03, 0x07, 0x01, 0x01
        /*0010*/ 	.byte	0x02, 0x03, 0x00, 0x00, 0x02, 0x06, 0x01, 0x00, 0x04, 0x0b, 0x08, 0x00, 0x01, 0x00, 0x00, 0x00
        /*0020*/ 	.byte	0x00, 0x00, 0x00, 0x00


//--------------------- .nv.info._Z6kernelPK6tracesS1_PfS2_S2_ --------------------------
	.section	.nv.info._Z6kernelPK6tracesS1_PfS2_S2_,"",@"SHT_CUDA_INFO"
	.sectionflags	@""
	.align	4


	//----- nvinfo : EIATTR_CUDA_API_VERSION
	.align		4
        /*0000*/ 	.byte	0x04, 0x37
        /*0002*/ 	.short	(.L_19 - .L_18)
.L_18:
        /*0004*/ 	.word	0x00000082


	//----- nvinfo : EIATTR_KPARAM_INFO
	.align		4
.L_19:
        /*0008*/ 	.byte	0x04, 0x17
        /*000a*/ 	.short	(.L_21 - .L_20)
.L_20:
        /*000c*/ 	.word	0x00000000
        /*0010*/ 	.short	0x0004
        /*0012*/ 	.short	0x0020
        /*0014*/ 	.byte	0x00, 0xf5, 0x21, 0x00


	//----- nvinfo : EIATTR_KPARAM_INFO
	.align		4
.L_21:
        /*0018*/ 	.byte	0x04, 0x17
        /*001a*/ 	.short	(.L_23 - .L_22)
.L_22:
        /*001c*/ 	.word	0x00000000
        /*0020*/ 	.short	0x0003
        /*0022*/ 	.short	0x0018
        /*0024*/ 	.byte	0x00, 0xf5, 0x21, 0x00


	//----- nvinfo : EIATTR_KPARAM_INFO
	.align		4
.L_23:
        /*0028*/ 	.byte	0x04, 0x17
        /*002a*/ 	.short	(.L_25 - .L_24)
.L_24:
        /*002c*/ 	.word	0x00000000
        /*0030*/ 	.short	0x0002
        /*0032*/ 	.short	0x0010
        /*0034*/ 	.byte	0x00, 0xf5, 0x21, 0x00


	//----- nvinfo : EIATTR_KPARAM_INFO
	.align		4
.L_25:
        /*0038*/ 	.byte	0x04, 0x17
        /*003a*/ 	.short	(.L_27 - .L_26)
.L_26:
        /*003c*/ 	.word	0x00000000
        /*0040*/ 	.short	0x0001
        /*0042*/ 	.short	0x0008
        /*0044*/ 	.byte	0x00, 0xf5, 0x21, 0x00


	//----- nvinfo : EIATTR_KPARAM_INFO
	.align		4
.L_27:
        /*0048*/ 	.byte	0x04, 0x17
        /*004a*/ 	.short	(.L_29 - .L_28)
.L_28:
        /*004c*/ 	.word	0x00000000
        /*0050*/ 	.short	0x0000
        /*0052*/ 	.short	0x0000
        /*0054*/ 	.byte	0x00, 0xf5, 0x21, 0x00


	//----- nvinfo : EIATTR_SPARSE_MMA_MASK
	.align		4
.L_29:
        /*0058*/ 	.byte	0x03, 0x50
        /*005a*/ 	.short	0x0000


	//----- nvinfo : EIATTR_MAXREG_COUNT
	.align		4
        /*005c*/ 	.byte	0x03, 0x1b
        /*005e*/ 	.short	0x00ff


	//----- nvinfo : EIATTR_NUM_BARRIERS
	.align		4
        /*0060*/ 	.byte	0x02, 0x4c
        /*0062*/ 	.byte	0x01
	.zero		1


	//----- nvinfo : EIATTR_MERCURY_ISA_VERSION
	.align		4
        /*0064*/ 	.byte	0x03, 0x5f
        /*0066*/ 	.short	0x0101


	//----- nvinfo : EIATTR_VRC_CTA_INIT_COUNT
	.align		4
        /*0068*/ 	.byte	0x02, 0x4a
	.zero		1
	.zero		1


	//----- nvinfo : EIATTR_EXIT_INSTR_OFFSETS
	.align		4
        /*006c*/ 	.byte	0x04, 0x1c
        /*006e*/ 	.short	(.L_31 - .L_30)


	//   ....[0]....
.L_30:
        /*0070*/ 	.word	0x00001f20


	//----- nvinfo : EIATTR_CRS_STACK_SIZE
	.align		4
.L_31:
        /*0074*/ 	.byte	0x04, 0x1e
        /*0076*/ 	.short	(.L_33 - .L_32)
.L_32:
        /*0078*/ 	.word	0x00000000


	//----- nvinfo : EIATTR_CBANK_PARAM_SIZE
	.align		4
.L_33:
        /*007c*/ 	.byte	0x03, 0x19
        /*007e*/ 	.short	0x0028


	//----- nvinfo : EIATTR_PARAM_CBANK
	.align		4
        /*0080*/ 	.byte	0x04, 0x0a
        /*0082*/ 	.short	(.L_35 - .L_34)
	.align		4
.L_34:
        /*0084*/ 	.word	index@(.nv.constant0._Z6kernelPK6tracesS1_PfS2_S2_)
        /*0088*/ 	.short	0x0380
        /*008a*/ 	.short	0x0028


	//----- nvinfo : EIATTR_SW_WAR
	.align		4
.L_35:
        /*008c*/ 	.byte	0x04, 0x36
        /*008e*/ 	.short	(.L_37 - .L_36)
.L_36:
        /*0090*/ 	.word	0x00000008
.L_37:


//--------------------- .nv.info._Z14zero_the_forceP6traces --------------------------
	.section	.nv.info._Z14zero_the_forceP6traces,"",@"SHT_CUDA_INFO"
	.sectionflags	@""
	.align	4


	//----- nvinfo : EIATTR_CUDA_API_VERSION
	.align		4
        /*0000*/ 	.byte	0x04, 0x37
        /*0002*/ 	.short	(.L_39 - .L_38)
.L_38:
        /*0004*/ 	.word	0x00000082


	//----- nvinfo : EIATTR_KPARAM_INFO
	.align		4
.L_39:
        /*0008*/ 	.byte	0x04, 0x17
        /*000a*/ 	.short	(.L_41 - .L_40)
.L_40:
        /*000c*/ 	.word	0x00000000
        /*0010*/ 	.short	0x0000
        /*0012*/ 	.short	0x0000
        /*0014*/ 	.byte	0x00, 0xf5, 0x21, 0x00


	//----- nvinfo : EIATTR_SPARSE_MMA_MASK
	.align		4
.L_41:
        /*0018*/ 	.byte	0x03, 0x50
        /*001a*/ 	.short	0x0000


	//----- nvinfo : EIATTR_MAXREG_COUNT
	.align		4
        /*001c*/ 	.byte	0x03, 0x1b
        /*001e*/ 	.short	0x00ff


	//----- nvinfo : EIATTR_MERCURY_ISA_VERSION
	.align		4
        /*0020*/ 	.byte	0x03, 0x5f
        /*0022*/ 	.short	0x0101


	//----- nvinfo : EIATTR_VRC_CTA_INIT_COUNT
	.align		4
        /*0024*/ 	.byte	0x02, 0x4a
	.zero		1
	.zero		1


	//----- nvinfo : EIATTR_EXIT_INSTR_OFFSETS
	.align		4
        /*0028*/ 	.byte	0x04, 0x1c
        /*002a*/ 	.short	(.L_43 - .L_42)


	//   ....[0]....
.L_42:
        /*002c*/ 	.word	0x00000e30


	//   ....[1]....
        /*0030*/ 	.word	0x00001610


	//   ....[2]....
        /*0034*/ 	.word	0x000016e0


	//----- nvinfo : EIATTR_CRS_STACK_SIZE
	.align		4
.L_43:
        /*0038*/ 	.byte	0x04, 0x1e
        /*003a*/ 	.short	(.L_45 - .L_44)
.L_44:
        /*003c*/ 	.word	0x00000000


	//----- nvinfo : EIATTR_CBANK_PARAM_SIZE
	.align		4
.L_45:
        /*0040*/ 	.byte	0x03, 0x19
        /*0042*/ 	.short	0x0008


	//----- nvinfo : EIATTR_PARAM_CBANK
	.align		4
        /*0044*/ 	.byte	0x04, 0x0a
        /*0046*/ 	.short	(.L_47 - .L_46)
	.align		4
.L_46:
        /*0048*/ 	.word	index@(.nv.constant0._Z14zero_the_forceP6traces)
        /*004c*/ 	.short	0x0380
        /*004e*/ 	.short	0x0008


	//----- nvinfo : EIATTR_SW_WAR
	.align		4
.L_47:
        /*0050*/ 	.byte	0x04, 0x36
        /*0052*/ 	.short	(.L_49 - .L_48)
.L_48:
        /*0054*/ 	.word	0x00000008
.L_49:


//--------------------- .nv.callgraph             --------------------------
	.section	.nv.callgraph,"",@"SHT_CUDA_CALLGRAPH"
	.align	4
	.sectionentsize	8
	.align		4
        /*0000*/ 	.word	0x00000000
	.align		4
        /*0004*/ 	.word	0xffffffff
	.align		4
        /*0008*/ 	.word	0x00000000
	.align		4
        /*000c*/ 	.word	0xfffffffe
	.align		4
        /*0010*/ 	.word	0x00000000
	.align		4
        /*0014*/ 	.word	0xfffffffd
	.align		4
        /*0018*/ 	.word	0x00000000
	.align		4
        /*001c*/ 	.word	0xfffffffc


//--------------------- .text._Z6kernelPK6tracesS1_PfS2_S2_ --------------------------
	.section	.text._Z6kernelPK6tracesS1_PfS2_S2_,"ax",@progbits
	.align	128
        .global         _Z6kernelPK6tracesS1_PfS2_S2_
        .type           _Z6kernelPK6tracesS1_PfS2_S2_,@function
        .size           _Z6kernelPK6tracesS1_PfS2_S2_,(.L_x_73 - _Z6kernelPK6tracesS1_PfS2_S2_)
        .other          _Z6kernelPK6tracesS1_PfS2_S2_,@"STO_CUDA_ENTRY STV_DEFAULT"
_Z6kernelPK6tracesS1_PfS2_S2_:
.text._Z6kernelPK6tracesS1_PfS2_S2_:
[----:B------:R-:W-:Y:S08]  /*0000*/  LDC R1, c[0x0][0x37c] ;  /* 0x0000df00ff017b82 */ /* 0x000ff00000000800 */
[----:B------:R-:W0:Y:S01]  /*0010*/  LDC.64 R2, c[0x0][0x388] ;  /* 0x0000e200ff027b82 */ /* 0x000e220000000a00 */
[----:B------:R-:W0:Y:S07]  /*0020*/  LDCU.64 UR8, c[0x0][0x358] ;  /* 0x00006b00ff0877ac */ /* 0x000e2e0008000a00 */
[----:B------:R-:W1:Y:S01]  /*0030*/  LDC.64 R12, c[0x0][0x380] ;  /* 0x0000e000ff0c7b82 */ /* 0x000e620000000a00 */
[----:B0-----:R-:W2:Y:S04]  /*0040*/  LDG.E.U8 R18, desc[UR8][R2.64+0xc] ;  /* 0x00000c0802127981 */ /* 0x001ea8000c1e1100 */
[----:B------:R-:W2:Y:S04]  /*0050*/  LDG.E.U8 R11, desc[UR8][R2.64+0xd] ;  /* 0x00000d08020b7981 */ /* 0x000ea8000c1e1100 */
[----:B------:R-:W3:Y:S04]  /*0060*/  LDG.E.U8 R16, desc[UR8][R2.64+0xa] ;  /* 0x00000a0802107981 */ /* 0x000ee8000c1e1100 */
[----:B------:R-:W4:Y:S04]  /*0070*/  LDG.E.U8 R20, desc[UR8][R2.64+0x8] ;  /* 0x0000080802147981 */ /* 0x000f28000c1e1100 */
        /* <DEDUP_REMOVED lines=10> */
[----:B-1----:R-:W4:Y:S04]  /*0120*/  LDG.E.U8 R27, desc[UR8][R12.64+0x6] ;  /* 0x000006080c1b7981 */ /* 0x002f28000c1e1100 */
        /* <DEDUP_REMOVED lines=14> */
[----:B------:R0:W4:Y:S04]  /*0210*/  LDG.E.U8 R23, desc[UR8][R12.64+0xf] ;  /* 0x00000f080c177981 */ /* 0x000128000c1e1100 */
[----:B------:R-:W4:Y:S04]  /*0220*/  LDG.E.U8 R21, desc[UR8][R2.64+0x13] ;  /* 0x0000130802157981 */ /* 0x000f28000c1e1100 */
[----:B------:R1:W4:Y:S01]  /*0230*/  LDG.E.U8 R9, desc[UR8][R2.64+0x12] ;  /* 0x0000120802097981 */ /* 0x000322000c1e1100 */
[----:B0-----:R-:W0:Y:S01]  /*0240*/  S2R R12, SR_CTAID.Y ;  /* 0x00000000000c7919 */ /* 0x001e220000002600 */
[----:B------:R-:W0:Y:S01]  /*0250*/  S2R R13, SR_CTAID.X ;  /* 0x00000000000d7919 */ /* 0x000e220000002500 */
[----:B------:R-:W-:Y:S01]  /*0260*/  BSSY.RECONVERGENT B0, `(.L_x_0) ;  /* 0x000004b000007945 */ /* 0x000fe20003800200 */
[----:B--2---:R-:W-:Y:S01]  /*0270*/  PRMT R18, R18, 0x6540, R11 ;  /* 0x0000654012127816 */ /* 0x004fe2000000000b */
[----:B---3--:R-:W-:Y:S01]  /*0280*/  IMAD.U32 R16, R16, 0x10000, RZ ;  /* 0x0001000010107824 */ /* 0x008fe200078e00ff */
[----:B----4-:R-:W-:-:S02]  /*0290*/  PRMT R20, R20, 0x6540, R15 ;  /* 0x0000654014147816 */ /* 0x010fc4000000000f */
[----:B------:R-:W-:-:S04]  /*02a0*/  SHF.L.U32 R11, R0, 0x18, RZ ;  /* 0x00000018000b7819 */ /* 0x000fc800000006ff */
[----:B------:R-:W-:Y:S02]  /*02b0*/  LOP3.LUT R11, R20, R11, R16, 0xfe, !PT ;  /* 0x0000000b140b7212 */ /* 0x000fe400078efe10 */
[----:B------:R-:W2:Y:S01]  /*02c0*/  S2R R16, SR_TID.X ;  /* 0x0000000000107919 */ /* 0x000ea20000002100 */
[----:B------:R-:W-:Y:S02]  /*02d0*/  PRMT R8, R17, 0x6540, R8 ;  /* 0x0000654011087816 */ /* 0x000fe40000000008 */
[----:B------:R-:W2:Y:S01]  /*02e0*/  S2R R17, SR_TID.Y ;  /* 0x0000000000117919 */ /* 0x000ea20000002200 */
[----:B------:R-:W3:Y:S01]  /*02f0*/  S2R R20, SR_CgaCtaId ;  /* 0x0000000000147919 */ /* 0x000ee20000008800 */
[----:B------:R-:W-:Y:S01]  /*0300*/  IMAD.SHL.U32 R7, R7, 0x1000000, RZ ;  /* 0x0100000007077824 */ /* 0x000fe200078e00ff */
[----:B------:R-:W-:Y:S02]  /*0310*/  PRMT R19, R19, 0x6540, R22 ;  /* 0x0000654013137816 */ /* 0x000fe40000000016 */
[----:B------:R-:W-:Y:S01]  /*0320*/  SHF.L.U32 R6, R6, 0x10, RZ ;  /* 0x0000001006067819 */ /* 0x000fe200000006ff */
[----:B------:R-:W-:-:S02]  /*0330*/  IMAD.U32 R14, R14, 0x10000, RZ ;  /* 0x000100000e0e7824 */ /* 0x000fc400078e00ff */
[----:B------:R-:W-:Y:S01]  /*0340*/  IMAD.SHL.U32 R15, R10, 0x1000000, RZ ;  /* 0x010000000a0f7824 */ /* 0x000fe200078e00ff */
[----:B------:R-:W-:Y:S01]  /*0350*/  LOP3.LUT R10, R19, R7, R6, 0xfe, !PT ;  /* 0x00000007130a7212 */ /* 0x000fe200078efe06 */
[----:B------:R-:W-:-:S03]  /*0360*/  IMAD.U32 R27, R27, 0x10000, RZ ;  /* 0x000100001b1b7824 */ /* 0x000fc600078e00ff */
[----:B------:R-:W-:Y:S01]  /*0370*/  LOP3.LUT R6, R18, R15, R14, 0xfe, !PT ;  /* 0x0000000f12067212 */ /* 0x000fe200078efe0e */
[----:B------:R-:W-:Y:S02]  /*0380*/  IMAD.SHL.U32 R28, R28, 0x1000000, RZ ;  /* 0x010000001c1c7824 */ /* 0x000fe400078e00ff */
[----:B------:R-:W-:Y:S01]  /*0390*/  IMAD.SHL.U32 R32, R32, 0x1000000, RZ ;  /* 0x0100000020207824 */ /* 0x000fe200078e00ff */
[----:B--2---:R-:W-:Y:S02]  /*03a0*/  LOP3.LUT P0, R18, R16, RZ, R17, 0xfa, !PT ;  /* 0x000000ff10127212 */ /* 0x004fe4000780fa11 */
[----:B------:R-:W-:Y:S02]  /*03b0*/  PRMT R25, R25, 0x6540, R26 ;  /* 0x0000654019197816 */ /* 0x000fe4000000001a */
[----:B------:R-:W-:Y:S02]  /*03c0*/  PRMT R29, R29, 0x6540, R30 ;  /* 0x000065401d1d7816 */ /* 0x000fe4000000001e */
[----:B------:R-:W-:Y:S01]  /*03d0*/  SHF.L.U32 R31, R31, 0x10, RZ ;  /* 0x000000101f1f7819 */ /* 0x000fe200000006ff */
[----:B------:R-:W-:-:S02]  /*03e0*/  IMAD.U32 R24, R24, 0x10000, RZ ;  /* 0x0001000018187824 */ /* 0x000fc400078e00ff */
[----:B-1----:R-:W-:Y:S01]  /*03f0*/  IMAD.U32 R3, R4, 0x10000, RZ ;  /* 0x0001000004037824 */ /* 0x002fe200078e00ff */
[----:B------:R-:W-:Y:S01]  /*0400*/  LOP3.LUT R4, R25, R28, R27, 0xfe, !PT ;  /* 0x0000001c19047212 */ /* 0x000fe200078efe1b */
[----:B------:R-:W-:Y:S01]  /*0410*/  IMAD.SHL.U32 R26, R5, 0x1000000, RZ ;  /* 0x01000000051a7824 */ /* 0x000fe200078e00ff */
[----:B------:R-:W-:Y:S02]  /*0420*/  LOP3.LUT R5, R29, R32, R31, 0xfe, !PT ;  /* 0x000000201d057212 */ /* 0x000fe400078efe1f */
[----:B------:R-:W-:Y:S01]  /*0430*/  PRMT R33, R33, 0x6540, R34 ;  /* 0x0000654021217816 */ /* 0x000fe20000000022 */
[----:B0-----:R-:W-:Y:S01]  /*0440*/  IMAD.WIDE.U32 R10, R13, 0x4, R10 ;  /* 0x000000040d0a7825 */ /* 0x001fe200078e000a */
[----:B------:R-:W-:-:S04]  /*0450*/  PRMT R35, R35, 0x6540, R36 ;  /* 0x0000654023237816 */ /* 0x000fc80000000024 */
[----:B------:R0:W5:Y:S01]  /*0460*/  LDG.E R15, desc[UR8][R10.64] ;  /* 0x000000080a0f7981 */ /* 0x000162000c1e1900 */
[----:B------:R-:W-:Y:S01]  /*0470*/  SHF.L.U32 R23, R23, 0x18, RZ ;  /* 0x0000001817177819 */ /* 0x000fe200000006ff */
[----:B------:R-:W-:-:S03]  /*0480*/  IMAD.SHL.U32 R0, R21, 0x1000000, RZ ;  /* 0x0100000015007824 */ /* 0x000fc600078e00ff */
[----:B------:R-:W-:Y:S02]  /*0490*/  LOP3.LUT R2, R33, R23, R24, 0xfe, !PT ;  /* 0x0000001721027212 */ /* 0x000fe400078efe18 */
[----:B------:R-:W-:Y:S02]  /*04a0*/  SHF.L.U32 R9, R9, 0x10, RZ ;  /* 0x0000001009097819 */ /* 0x000fe400000006ff */
[----:B------:R-:W-:Y:S02]  /*04b0*/  LOP3.LUT R3, R35, R26, R3, 0xfe, !PT ;  /* 0x0000001a23037212 */ /* 0x000fe400078efe03 */
[----:B------:R-:W-:Y:S01]  /*04c0*/  LOP3.LUT R7, R8, R0, R9, 0xfe, !PT ;  /* 0x0000000008077212 */ /* 0x000fe200078efe09 */
[----:B------:R-:W-:Y:S01]  /*04d0*/  IMAD.WIDE.U32 R8, R12, 0x4, R4 ;  /* 0x000000040c087825 */ /* 0x000fe200078e0004 */
[----:B------:R-:W-:-:S03]  /*04e0*/  MOV R19, 0x400 ;  /* 0x0000040000137802 */ /* 0x000fc60000000f00 */
[----:B------:R-:W-:Y:S01]  /*04f0*/  IMAD.WIDE.U32 R2, R12, 0x8, R2 ;  /* 0x000000080c027825 */ /* 0x000fe200078e0002 */
[----:B------:R1:W5:Y:S01]  /*0500*/  LDG.E R14, desc[UR8][R8.64] ;  /* 0x00000008080e7981 */ /* 0x000362000c1e1900 */
[----:B---3--:R-:W-:Y:S02]  /*0510*/  @!P0 LEA R22, R20, R19, 0x18 ;  /* 0x0000001314168211 */ /* 0x008fe400078ec0ff */
[----:B------:R-:W-:Y:S01]  /*0520*/  IMAD.WIDE.U32 R4, R13, 0x8, R6 ;  /* 0x000000080d047825 */ /* 0x000fe200078e0006 */
[----:B0-----:R-:W-:Y:S01]  /*0530*/  @!P0 MOV R11, 0x43480000 ;  /* 0x43480000000b8802 */ /* 0x001fe20000000f00 */
[----:B------:R0:W5:Y:S02]  /*0540*/  LDG.E.64 R6, desc[UR8][R2.64] ;  /* 0x0000000802067981 */ /* 0x000164000c1e1b00 */
[----:B------:R-:W-:Y:S01]  /*0550*/  @!P0 IMAD.MOV.U32 R10, RZ, RZ, -0x3cb80000 ;  /* 0xc3480000ff0a8424 */ /* 0x000fe200078e00ff */
[----:B------:R-:W-:Y:S01]  /*0560*/  I2FP.F32.U32 R0, R16 ;  /* 0x0000001000007245 */ /* 0x000fe20000201000 */
[----:B------:R-:W-:Y:S01]  /*0570*/  IMAD.MOV.U32 R24, RZ, RZ, 0x3d042108 ;  /* 0x3d042108ff187424 */ /* 0x000fe200078e00ff */
[----:B-1----:R-:W-:Y:S01]  /*0580*/  @!P0 MOV R8, 0x3f733333 ;  /* 0x3f73333300088802 */ /* 0x002fe20000000f00 */
[----:B------:R-:W-:Y:S01]  /*0590*/  @!P0 IMAD.MOV.U32 R9, RZ, RZ, 0x3f866666 ;  /* 0x3f866666ff098424 */ /* 0x000fe200078e00ff */
[----:B------:R-:W5:Y:S01]  /*05a0*/  LDG.E.64 R4, desc[UR8][R4.64] ;  /* 0x0000000804047981 */ /* 0x000f62000c1e1b00 */
[----:B0-----:R-:W-:-:S03]  /*05b0*/  IMAD.MOV.U32 R3, RZ, RZ, 0x41f80000 ;  /* 0x41f80000ff037424 */ /* 0x001fc600078e00ff */
[----:B------:R0:W-:Y:S01]  /*05c0*/  @!P0 STS.128 [R22+0x3000], R8 ;  /* 0x0030000816008388 */ /* 0x0001e20000000c00 */
[----:B------:R-:W-:Y:S01]  /*05d0*/  BAR.SYNC.DEFER_BLOCKING 0x0 ;  /* 0x0000000000007b1d */ /* 0x000fe20000010000 */
[----:B------:R-:W-:Y:S01]  /*05e0*/  FFMA R3, R24, -R3, 1 ;  /* 0x3f80000018037423 */ /* 0x000fe20000000803 */
[----:B------:R-:W-:-:S04]  /*05f0*/  VIADD R2, R19, 0x1000 ;  /* 0x0000100013027836 */ /* 0x000fc80000000000 */
[----:B------:R-:W1:Y:S01]  /*0600*/  FCHK P0, R0, 31 ;  /* 0x41f8000000007902 */ /* 0x000e620000000000 */
[----:B------:R-:W-:Y:S01]  /*0610*/  FFMA R21, R3, R24, 0.032258063554763793945 ;  /* 0x3d04210803157423 */ /* 0x000fe20000000018 */
[----:B------:R-:W-:Y:S02]  /*0620*/  IADD3 R19, PT, PT, R19, 0x2000, RZ ;  /* 0x0000200013137810 */ /* 0x000fe40007ffe0ff */
[----:B------:R-:W-:Y:S01]  /*0630*/  LEA R3, R20, R2, 0x18 ;  /* 0x0000000214037211 */ /* 0x000fe200078ec0ff */
[----:B------:R-:W-:Y:S01]  /*0640*/  FFMA R2, R0, R21, RZ ;  /* 0x0000001500027223 */ /* 0x000fe200000000ff */
[----:B------:R-:W-:-:S03]  /*0650*/  LEA R19, R20, R19, 0x18 ;  /* 0x0000001314137211 */ /* 0x000fc600078ec0ff */
[----:B0-----:R-:W-:Y:S01]  /*0660*/  FFMA R8, R2, -31, R0 ;  /* 0xc1f8000002087823 */ /* 0x001fe20000000000 */
[C---:B------:R-:W-:Y:S02]  /*0670*/  IMAD R20, R16.reuse, 0x80, R3 ;  /* 0x0000008010147824 */ /* 0x040fe400078e0203 */
[----:B------:R-:W-:Y:S02]  /*0680*/  IMAD R22, R16, 0x80, R19 ;  /* 0x0000008010167824 */ /* 0x000fe400078e0213 */
[----:B------:R-:W-:Y:S01]  /*0690*/  FFMA R19, R21, R8, R2 ;  /* 0x0000000815137223 */ /* 0x000fe20000000002 */
[C---:B------:R-:W-:Y:S01]  /*06a0*/  LEA R21, R17.reuse, R20, 0x2 ;  /* 0x0000001411157211 */ /* 0x040fe200078e10ff */
[----:B------:R-:W-:Y:S01]  /*06b0*/  IMAD R24, R17, 0x4, R22 ;  /* 0x0000000411187824 */ /* 0x000fe200078e0216 */
[----:B-1----:R-:W-:Y:S06]  /*06c0*/  @!P0 BRA `(.L_x_1) ;  /* 0x0000000000108947 */ /* 0x002fec0003800000 */
[----:B------:R-:W-:Y:S01]  /*06d0*/  IMAD.MOV.U32 R3, RZ, RZ, 0x41f80000 ;  /* 0x41f80000ff037424 */ /* 0x000fe200078e00ff */
[----:B------:R-:W-:-:S07]  /*06e0*/  MOV R2, 0x700 ;  /* 0x0000070000027802 */ /* 0x000fce0000000f00 */
[----:B-----5:R-:W-:Y:S05]  /*06f0*/  CALL.REL.NOINC `($__internal_1_$__cuda_sm3x_div_rn_noftz_f32_slowpath) ;  /* 0x0000001800e87944 */ /* 0x020fea0003c00000 */
[----:B------:R-:W-:-:S07]  /*0700*/  MOV R19, R9 ;  /* 0x0000000900137202 */ /* 0x000fce0000000f00 */
.L_x_1:
[----:B------:R-:W-:Y:S05]  /*0710*/  BSYNC.RECONVERGENT B0 ;  /* 0x0000000000007941 */ /* 0x000fea0003800200 */
.L_x_0:
[----:B------:R-:W-:Y:S01]  /*0720*/  IMAD.MOV.U32 R0, RZ, RZ, 0x3d042108 ;  /* 0x3d042108ff007424 */ /* 0x000fe200078e00ff */
[----:B------:R-:W-:Y:S01]  /*0730*/  BSSY.RECONVERGENT B0, `(.L_x_2) ;  /* 0x000000f000007945 */ /* 0x000fe20003800200 */
[----:B------:R-:W-:-:S04]  /*0740*/  IMAD.MOV.U32 R3, RZ, RZ, 0x41f80000 ;  /* 0x41f80000ff037424 */ /* 0x000fc800078e00ff */
[----:B------:R-:W-:Y:S01]  /*0750*/  FFMA R9, R0, -R3, 1 ;  /* 0x3f80000000097423 */ /* 0x000fe20000000803 */
[----:B------:R-:W-:-:S03]  /*0760*/  I2FP.F32.U32 R3, R17 ;  /* 0x0000001100037245 */ /* 0x000fc60000201000 */
[----:B------:R-:W-:Y:S01]  /*0770*/  FFMA R0, R9, R0, 0.032258063554763793945 ;  /* 0x3d04210809007423 */ /* 0x000fe20000000000 */
[----:B------:R-:W0:Y:S03]  /*0780*/  FCHK P0, R3, 31 ;  /* 0x41f8000003007902 */ /* 0x000e260000000000 */
[----:B------:R-:W-:-:S04]  /*0790*/  FFMA R2, R0, R3, RZ ;  /* 0x0000000300027223 */ /* 0x000fc800000000ff */
[----:B------:R-:W-:-:S04]  /*07a0*/  FFMA R23, R2, -31, R3 ;  /* 0xc1f8000002177823 */ /* 0x000fc80000000003 */
[----:B------:R-:W-:Y:S01]  /*07b0*/  FFMA R23, R0, R23, R2 ;  /* 0x0000001700177223 */ /* 0x000fe20000000002 */
[----:B0-----:R-:W-:Y:S06]  /*07c0*/  @!P0 BRA `(.L_x_3) ;  /* 0x0000000000148947 */ /* 0x001fec0003800000 */
[----:B------:R-:W-:Y:S01]  /*07d0*/  MOV R0, R3 ;  /* 0x0000000300007202 */ /* 0x000fe20000000f00 */
[----:B------:R-:W-:Y:S01]  /*07e0*/  IMAD.MOV.U32 R3, RZ, RZ, 0x41f80000 ;  /* 0x41f80000ff037424 */ /* 0x000fe200078e00ff */
[----:B------:R-:W-:-:S07]  /*07f0*/  MOV R2, 0x810 ;  /* 0x0000081000027802 */ /* 0x000fce0000000f00 */
[----:B-----5:R-:W-:Y:S05]  /*0800*/  CALL.REL.NOINC `($__internal_1_$__cuda_sm3x_div_rn_noftz_f32_slowpath) ;  /* 0x0000001800a47944 */ /* 0x020fea0003c00000 */
[----:B------:R-:W-:-:S07]  /*0810*/  IMAD.MOV.U32 R23, RZ, RZ, R9 ;  /* 0x000000ffff177224 */ /* 0x000fce00078e0009 */
.L_x_3:
[----:B------:R-:W-:Y:S05]  /*0820*/  BSYNC.RECONVERGENT B0 ;  /* 0x0000000000007941 */ /* 0x000fea0003800200 */
.L_x_2:
[----:B------:R-:W0:Y:S01]  /*0830*/  S2UR UR5, SR_CgaCtaId ;  /* 0x00000000000579c3 */ /* 0x000e220000008800 */
[----:B------:R-:W-:Y:S01]  /*0840*/  UMOV UR4, 0x400 ;  /* 0x0000040000047882 */ /* 0x000fe20000000000 */
[----:B-----5:R-:W-:Y:S01]  /*0850*/  I2FP.F32.S32 R25, R15 ;  /* 0x0000000f00197245 */ /* 0x020fe20000201400 */
[----:B------:R-:W1:Y:S01]  /*0860*/  LDCU UR7, c[0x0][0x360] ;  /* 0x00006c00ff0777ac */ /* 0x000e620008000800 */
[----:B------:R-:W-:Y:S01]  /*0870*/  VIMNMX.U32 R27, PT, PT, R16, R17, !PT ;  /* 0x00000011101b7248 */ /* 0x000fe20007fe0000 */
[----:B0-----:R-:W-:-:S06]  /*0880*/  ULEA UR4, UR5, UR4, 0x18 ;  /* 0x0000000405047291 */ /* 0x001fcc000f8ec0ff */
[----:B------:R-:W-:Y:S01]  /*0890*/  LEA R26, R16, UR4, 0x7 ;  /* 0x00000004101a7c11 */ /* 0x000fe2000f8e38ff */
[----:B------:R-:W-:-:S03]  /*08a0*/  UMOV UR4, URZ ;  /* 0x000000ff00047c82 */ /* 0x000fc60008000000 */
[----:B-1----:R-:W-:-:S07]  /*08b0*/  LEA R28, R17, R26, 0x2 ;  /* 0x0000001a111c7211 */ /* 0x002fce00078e10ff */
.L_x_30:
[----:B0-----:R-:W0:Y:S01]  /*08c0*/  S2UR UR6, SR_CgaCtaId ;  /* 0x00000000000679c3 */ /* 0x001e220000008800 */
[----:B------:R-:W-:Y:S01]  /*08d0*/  UMOV UR5, 0x400 ;  /* 0x0000040000057882 */ /* 0x000fe20000000000 */
[----:B------:R-:W-:Y:S01]  /*08e0*/  STS [R21], R16 ;  /* 0x0000001015007388 */ /* 0x000fe20000000800 */
[----:B------:R-:W-:Y:S01]  /*08f0*/  ISETP.GE.AND P0, PT, R14, 0x1, PT ;  /* 0x000000010e00780c */ /* 0x000fe20003f06270 */
[----:B------:R-:W-:Y:S02]  /*0900*/  HFMA2 R31, -RZ, RZ, 0, 5.9604644775390625e-08 ;  /* 0x00000001ff1f7431 */ /* 0x000fe400000001ff */
[----:B------:R-:W-:Y:S01]  /*0910*/  IMAD.MOV.U32 R30, RZ, RZ, 0x1 ;  /* 0x00000001ff1e7424 */ /* 0x000fe200078e00ff */
[----:B------:R-:W-:Y:S01]  /*0920*/  STS [R24], R17 ;  /* 0x0000001118007388 */ /* 0x000fe20000000800 */
[----:B------:R-:W-:Y:S02]  /*0930*/  IMAD.MOV.U32 R32, RZ, RZ, RZ ;  /* 0x000000ffff207224 */ /* 0x000fe400078e00ff */
[----:B------:R-:W-:Y:S01]  /*0940*/  IMAD.MOV.U32 R0, RZ, RZ, RZ ;  /* 0x000000ffff007224 */ /* 0x000fe200078e00ff */
[----:B0-----:R-:W-:-:S09]  /*0950*/  ULEA UR5, UR6, UR5, 0x18 ;  /* 0x0000000506057291 */ /* 0x001fd2000f8ec0ff */
[----:B-12---:R-:W0:Y:S02]  /*0960*/  LDS.128 R8, [UR5+0x3000] ;  /* 0x00300005ff087984 */ /* 0x006e240008000c00 */
[----:B0-----:R-:W-:Y:S01]  /*0970*/  FADD R11, R11, -R10 ;  /* 0x8000000a0b0b7221 */ /* 0x001fe20000000000 */
[----:B------:R-:W-:-:S03]  /*0980*/  FADD R9, R9, -R8 ;  /* 0x8000000809097221 */ /* 0x000fc60000000000 */
[----:B------:R-:W-:Y:S01]  /*0990*/  FFMA R10, R11, R19, R10 ;  /* 0x000000130b0a7223 */ /* 0x000fe2000000000a */
[----:B------:R-:W-:Y:S01]  /*09a0*/  FFMA R11, R9, R23, R8 ;  /* 0x00000017090b7223 */ /* 0x000fe20000000008 */
[----:B------:R-:W-:Y:S01]  /*09b0*/  IMAD.MOV.U32 R9, RZ, RZ, RZ ;  /* 0x000000ffff097224 */ /* 0x000fe200078e00ff */
[----:B------:R-:W-:Y:S06]  /*09c0*/  @!P0 BRA `(.L_x_4) ;  /* 0x0000000000d48947 */ /* 0x000fec0003800000 */
[----:B------:R-:W-:Y:S01]  /*09d0*/  BSSY.RECONVERGENT B0, `(.L_x_5) ;  /* 0x000002f000007945 */ /* 0x000fe20003800200 */
[----:B------:R-:W-:Y:S02]  /*09e0*/  CS2R R32, SRZ ;  /* 0x0000000000207805 */ /* 0x000fe4000001ff00 */
[----:B------:R-:W-:Y:S02]  /*09f0*/  CS2R R30, SRZ ;  /* 0x00000000001e7805 */ /* 0x000fe4000001ff00 */
[----:B------:R-:W-:-:S07]  /*0a00*/  MOV R29, RZ ;  /* 0x000000ff001d7202 */ /* 0x000fce0000000f00 */
.L_x_11:
[----:B------:R-:W0:Y:S01]  /*0a10*/  MUFU.RCP R2, R11 ;  /* 0x0000000b00027308 */ /* 0x000e220000001000 */
[----:B------:R-:W-:Y:S01]  /*0a20*/  I2FP.F32.U32 R3, R33 ;  /* 0x0000002100037245 */ /* 0x000fe20000201000 */
[----:B------:R-:W-:Y:S04]  /*0a30*/  BSSY.RECONVERGENT B1, `(.L_x_6) ;  /* 0x000000d000017945 */ /* 0x000fe80003800200 */
[----:B------:R-:W-:-:S04]  /*0a40*/  FADD R0, -R10, R3 ;  /* 0x000000030a007221 */ /* 0x000fc80000000100 */
[----:B------:R-:W1:Y:S01]  /*0a50*/  FCHK P0, R0, R11 ;  /* 0x0000000b00007302 */ /* 0x000e620000000000 */
[----:B0-----:R-:W-:-:S04]  /*0a60*/  FFMA R9, -R11, R2, 1 ;  /* 0x3f8000000b097423 */ /* 0x001fc80000000102 */
[----:B------:R-:W-:-:S04]  /*0a70*/  FFMA R9, R2, R9, R2 ;  /* 0x0000000902097223 */ /* 0x000fc80000000002 */
[----:B------:R-:W-:-:S04]  /*0a80*/  FFMA R2, R0, R9, RZ ;  /* 0x0000000900027223 */ /* 0x000fc800000000ff */
[----:B------:R-:W-:-:S04]  /*0a90*/  FFMA R3, -R11, R2, R0 ;  /* 0x000000020b037223 */ /* 0x000fc80000000100 */
[----:B------:R-:W-:Y:S01]  /*0aa0*/  FFMA R34, R9, R3, R2 ;  /* 0x0000000309227223 */ /* 0x000fe20000000002 */
[----:B-1----:R-:W-:Y:S06]  /*0ab0*/  @!P0 BRA `(.L_x_7) ;  /* 0x0000000000108947 */ /* 0x002fec0003800000 */
[----:B------:R-:W-:Y:S01]  /*0ac0*/  IMAD.MOV.U32 R3, RZ, RZ, R11 ;  /* 0x000000ffff037224 */ /* 0x000fe200078e000b */
[----:B------:R-:W-:-:S07]  /*0ad0*/  MOV R2, 0xaf0 ;  /* 0x00000af000027802 */ /* 0x000fce0000000f00 */
[----:B------:R-:W-:Y:S05]  /*0ae0*/  CALL.REL.NOINC `($__internal_1_$__cuda_sm3x_div_rn_noftz_f32_slowpath) ;  /* 0x0000001400ec7944 */ /* 0x000fea0003c00000 */
[----:B------:R-:W-:-:S07]  /*0af0*/  IMAD.MOV.U32 R34, RZ, RZ, R9 ;  /* 0x000000ffff227224 */ /* 0x000fce00078e0009 */
.L_x_7:
[----:B------:R-:W-:Y:S05]  /*0b00*/  BSYNC.RECONVERGENT B1 ;  /* 0x0000000000017941 */ /* 0x000fea0003800200 */
.L_x_6:
[----:B------:R-:W-:Y:S01]  /*0b10*/  FSETP.GEU.AND P0, PT, R34, RZ, PT ;  /* 0x000000ff2200720b */ /* 0x000fe20003f0e000 */
[----:B------:R-:W-:-:S12]  /*0b20*/  BSSY.RELIABLE B1, `(.L_x_8) ;  /* 0x0000015000017945 */ /* 0x000fd80003800100 */
[----:B------:R-:W-:Y:S05]  /*0b30*/  @!P0 BRA `(.L_x_9) ;  /* 0x00000000004c8947 */ /* 0x000fea0003800000 */
[----:B------:R-:W-:-:S13]  /*0b40*/  FSETP.GE.AND P0, PT, R34, R25, PT ;  /* 0x000000192200720b */ /* 0x000fda0003f06000 */
[----:B------:R-:W-:Y:S05]  /*0b50*/  @P0 BREAK.RELIABLE B1 ;  /* 0x0000000000010942 */ /* 0x000fea0003800100 */
[----:B------:R-:W-:Y:S05]  /*0b60*/  @P0 BRA `(.L_x_10) ;  /* 0x0000000000540947 */ /* 0x000fea0003800000 */
[----:B------:R-:W0:Y:S02]  /*0b70*/  F2I.TRUNC.NTZ R29, R34 ;  /* 0x00000022001d7305 */ /* 0x000e24000020f100 */
[C---:B0-----:R-:W-:Y:S01]  /*0b80*/  IADD3 R8, PT, PT, R29.reuse, 0x1, RZ ;  /* 0x000000011d087810 */ /* 0x041fe20007ffe0ff */
[----:B------:R-:W-:-:S03]  /*0b90*/  IMAD.WIDE R2, R29, 0x4, R4 ;  /* 0x000000041d027825 */ /* 0x000fc600078e0204 */
[----:B------:R-:W-:Y:S02]  /*0ba0*/  I2FP.F32.S32 R9, R8 ;  /* 0x0000000800097245 */ /* 0x000fe40000201400 */
[----:B------:R-:W2:Y:S03]  /*0bb0*/  LDG.E R36, desc[UR8][R2.64+0x4] ;  /* 0x0000040802247981 */ /* 0x000ea6000c1e1900 */
[----:B------:R-:W-:Y:S01]  /*0bc0*/  FADD R35, R9, -R34 ;  /* 0x8000002209237221 */ /* 0x000fe20000000000 */
[----:B------:R-:W-:Y:S01]  /*0bd0*/  IMAD.WIDE.U32 R8, R33, 0x4, R6 ;  /* 0x0000000421087825 */ /* 0x000fe200078e0006 */
[----:B------:R-:W3:Y:S05]  /*0be0*/  LDG.E R0, desc[UR8][R2.64] ;  /* 0x0000000802007981 */ /* 0x000eea000c1e1900 */
[----:B------:R-:W4:Y:S01]  /*0bf0*/  LDG.E R8, desc[UR8][R8.64] ;  /* 0x0000000808087981 */ /* 0x000f22000c1e1900 */
[----:B------:R-:W-:-:S05]  /*0c00*/  I2FP.F32.S32 R37, R29 ;  /* 0x0000001d00257245 */ /* 0x000fca0000201400 */
[----:B------:R-:W-:-:S04]  /*0c10*/  FADD R37, -R37, R34 ;  /* 0x0000002225257221 */ /* 0x000fc80000000100 */
[----:B--2---:R-:W-:-:S04]  /*0c20*/  FMUL R37, R36, R37 ;  /* 0x0000002524257220 */ /* 0x004fc80000400000 */
[----:B---3--:R-:W-:-:S04]  /*0c30*/  FFMA R35, R0, R35, R37 ;  /* 0x0000002300237223 */ /* 0x008fc80000000025 */
[C---:B------:R-:W-:Y:S01]  /*0c40*/  FFMA R32, R35.reuse, R35, R32 ;  /* 0x0000002323207223 */ /* 0x040fe20000000020 */
[-C--:B----4-:R-:W-:Y:S01]  /*0c50*/  FFMA R31, R8, R8.reuse, R31 ;  /* 0x00000008081f7223 */ /* 0x090fe2000000001f */
[----:B------:R-:W-:-:S07]  /*0c60*/  FFMA R30, R35, R8, R30 ;  /* 0x00000008231e7223 */ /* 0x000fce000000001e */
.L_x_9:
[----:B------:R-:W-:Y:S05]  /*0c70*/  BSYNC.RELIABLE B1 ;  /* 0x0000000000017941 */ /* 0x000fea0003800100 */
.L_x_8:
[----:B------:R-:W-:-:S05]  /*0c80*/  VIADD R33, R33, 0x1 ;  /* 0x0000000121217836 */ /* 0x000fca0000000000 */
[----:B------:R-:W-:-:S13]  /*0c90*/  ISETP.NE.AND P0, PT, R33, R14, PT ;  /* 0x0000000e2100720c */ /* 0x000fda0003f05270 */
[----:B------:R-:W-:Y:S05]  /*0ca0*/  @P0 BRA `(.L_x_11) ;  /* 0xfffffffc00580947 */ /* 0x000fea000383ffff */
[----:B------:R-:W-:-:S07]  /*0cb0*/  IMAD.MOV.U32 R33, RZ, RZ, R14 ;  /* 0x000000ffff217224 */ /* 0x000fce00078e000e */
.L_x_10:
[----:B------:R-:W-:Y:S05]  /*0cc0*/  BSYNC.RECONVERGENT B0 ;  /* 0x0000000000007941 */ /* 0x000fea0003800200 */
.L_x_5:
[----:B------:R-:W-:Y:S05]  /*0cd0*/  WARPSYNC.ALL ;  /* 0x0000000000007948 */ /* 0x000fea0003800000 */
[----:B------:R-:W-:Y:S01]  /*0ce0*/  MOV R9, R31 ;  /* 0x0000001f00097202 */ /* 0x000fe20000000f00 */
[----:B------:R-:W-:Y:S01]  /*0cf0*/  IMAD.MOV.U32 R0, RZ, RZ, R30 ;  /* 0x000000ffff007224 */ /* 0x000fe200078e001e */
[----:B------:R-:W-:Y:S01]  /*0d00*/  IADD3 R30, PT, PT, R29, 0x1, RZ ;  /* 0x000000011d1e7810 */ /* 0x000fe20007ffe0ff */
[----:B------:R-:W-:-:S07]  /*0d10*/  VIADD R31, R33, 0x1 ;  /* 0x00000001211f7836 */ /* 0x000fce0000000000 */
.L_x_4:
[----:B------:R-:W0:Y:S01]  /*0d20*/  MUFU.RCP R2, R9 ;  /* 0x0000000900027308 */ /* 0x000e220000001000 */
[----:B------:R-:W-:Y:S01]  /*0d30*/  FMUL R0, R0, R0 ;  /* 0x0000000000007220 */ /* 0x000fe20000400000 */
[----:B------:R-:W-:Y:S01]  /*0d40*/  UISETP.GE.U32.AND UP0, UPT, UR7, 0x2, UPT ;  /* 0x000000020700788c */ /* 0x000fe2000bf06070 */
[----:B------:R-:W-:Y:S05]  /*0d50*/  BSSY.RECONVERGENT B0, `(.L_x_12) ;  /* 0x000000c000007945 */ /* 0x000fea0003800200 */
[----:B------:R-:W1:Y:S01]  /*0d60*/  FCHK P0, R0, R9 ;  /* 0x0000000900007302 */ /* 0x000e620000000000 */
[----:B0-----:R-:W-:-:S04]  /*0d70*/  FFMA R3, R2, -R9, 1 ;  /* 0x3f80000002037423 */ /* 0x001fc80000000809 */
[----:B------:R-:W-:-:S04]  /*0d80*/  FFMA R3, R2, R3, R2 ;  /* 0x0000000302037223 */ /* 0x000fc80000000002 */
[----:B------:R-:W-:-:S04]  /*0d90*/  FFMA R2, R0, R3, RZ ;  /* 0x0000000300027223 */ /* 0x000fc800000000ff */
[----:B------:R-:W-:-:S04]  /*0da0*/  FFMA R8, R2, -R9, R0 ;  /* 0x8000000902087223 */ /* 0x000fc80000000000 */
[----:B------:R-:W-:Y:S01]  /*0db0*/  FFMA R3, R3, R8, R2 ;  /* 0x0000000803037223 */ /* 0x000fe20000000002 */
[----:B-1----:R-:W-:Y:S06]  /*0dc0*/  @!P0 BRA `(.L_x_13) ;  /* 0x0000000000108947 */ /* 0x002fec0003800000 */
[----:B------:R-:W-:Y:S01]  /*0dd0*/  IMAD.MOV.U32 R3, RZ, RZ, R9 ;  /* 0x000000ffff037224 */ /* 0x000fe200078e0009 */
[----:B------:R-:W-:-:S07]  /*0de0*/  MOV R2, 0xe00 ;  /* 0x00000e0000027802 */ /* 0x000fce0000000f00 */
[----:B------:R-:W-:Y:S05]  /*0df0*/  CALL.REL.NOINC `($__internal_1_$__cuda_sm3x_div_rn_noftz_f32_slowpath) ;  /* 0x0000001400287944 */ /* 0x000fea0003c00000 */
[----:B------:R-:W-:-:S07]  /*0e00*/  IMAD.MOV.U32 R3, RZ, RZ, R9 ;  /* 0x000000ffff037224 */ /* 0x000fce00078e0009 */
.L_x_13:
[----:B------:R-:W-:Y:S05]  /*0e10*/  BSYNC.RECONVERGENT B0 ;  /* 0x0000000000007941 */ /* 0x000fea0003800200 */
.L_x_12:
[----:B------:R-:W0:Y:S01]  /*0e20*/  MUFU.RCP R9, R32 ;  /* 0x0000002000097308 */ /* 0x000e220000001000 */
[----:B------:R-:W-:Y:S07]  /*0e30*/  BSSY.RECONVERGENT B0, `(.L_x_14) ;  /* 0x000000d000007945 */ /* 0x000fee0003800200 */
[----:B------:R-:W1:Y:S01]  /*0e40*/  FCHK P0, R3, R32 ;  /* 0x0000002003007302 */ /* 0x000e620000000000 */
[----:B0-----:R-:W-:-:S04]  /*0e50*/  FFMA R0, R9, -R32, 1 ;  /* 0x3f80000009007423 */ /* 0x001fc80000000820 */
[----:B------:R-:W-:-:S04]  /*0e60*/  FFMA R0, R9, R0, R9 ;  /* 0x0000000009007223 */ /* 0x000fc80000000009 */
[----:B------:R-:W-:-:S04]  /*0e70*/  FFMA R2, R0, R3, RZ ;  /* 0x0000000300027223 */ /* 0x000fc800000000ff */
[----:B------:R-:W-:-:S04]  /*0e80*/  FFMA R9, R2, -R32, R3 ;  /* 0x8000002002097223 */ /* 0x000fc80000000003 */
[----:B------:R-:W-:Y:S01]  /*0e90*/  FFMA R0, R0, R9, R2 ;  /* 0x0000000900007223 */ /* 0x000fe20000000002 */
[----:B-1----:R-:W-:Y:S06]  /*0ea0*/  @!P0 BRA `(.L_x_15) ;  /* 0x0000000000148947 */ /* 0x002fec0003800000 */
[----:B------:R-:W-:Y:S01]  /*0eb0*/  MOV R0, R3 ;  /* 0x0000000300007202 */ /* 0x000fe20000000f00 */
[----:B------:R-:W-:Y:S01]  /*0ec0*/  IMAD.MOV.U32 R3, RZ, RZ, R32 ;  /* 0x000000ffff037224 */ /* 0x000fe200078e0020 */
[----:B------:R-:W-:-:S07]  /*0ed0*/  MOV R2, 0xef0 ;  /* 0x00000ef000027802 */ /* 0x000fce0000000f00 */
[----:B------:R-:W-:Y:S05]  /*0ee0*/  CALL.REL.NOINC `($__internal_1_$__cuda_sm3x_div_rn_noftz_f32_slowpath) ;  /* 0x0000001000ec7944 */ /* 0x000fea0003c00000 */
[----:B------:R-:W-:-:S07]  /*0ef0*/  IMAD.MOV.U32 R0, RZ, RZ, R9 ;  /* 0x000000ffff007224 */ /* 0x000fce00078e0009 */
.L_x_15:
[----:B------:R-:W-:Y:S05]  /*0f00*/  BSYNC.RECONVERGENT B0 ;  /* 0x0000000000007941 */ /* 0x000fea0003800200 */
.L_x_14:
[----:B------:R-:W-:Y:S01]  /*0f10*/  IABS R29, R15 ;  /* 0x0000000f001d7213 */ /* 0x000fe20000000000 */
[----:B------:R-:W-:Y:S01]  /*0f20*/  BSSY.RECONVERGENT B0, `(.L_x_16) ;  /* 0x0000041000007945 */ /* 0x000fe20003800200 */
[----:B------:R-:W-:Y:S02]  /*0f30*/  IABS R10, R14 ;  /* 0x0000000e000a7213 */ /* 0x000fe40000000000 */
[----:B------:R-:W0:Y:S08]  /*0f40*/  I2F.RP R33, R29 ;  /* 0x0000001d00217306 */ /* 0x000e300000209400 */
[----:B------:R-:W1:Y:S08]  /*0f50*/  I2F.RP R32, R10 ;  /* 0x0000000a00207306 */ /* 0x000e700000209400 */
[----:B0-----:R-:W0:Y:S08]  /*0f60*/  MUFU.RCP R33, R33 ;  /* 0x0000002100217308 */ /* 0x001e300000001000 */
[----:B-1----:R-:W1:Y:S01]  /*0f70*/  MUFU.RCP R32, R32 ;  /* 0x0000002000207308 */ /* 0x002e620000001000 */
[----:B0-----:R-:W-:-:S07]  /*0f80*/  VIADD R8, R33, 0xffffffe ;  /* 0x0ffffffe21087836 */ /* 0x001fce0000000000 */
[----:B------:R0:W2:Y:S01]  /*0f90*/  F2I.FTZ.U32.TRUNC.NTZ R9, R8 ;  /* 0x0000000800097305 */ /* 0x0000a2000021f000 */
[----:B-1----:R-:W-:-:S07]  /*0fa0*/  IADD3 R2, PT, PT, R32, 0xffffffe, RZ ;  /* 0x0ffffffe20027810 */ /* 0x002fce0007ffe0ff */
[----:B------:R1:W3:Y:S01]  /*0fb0*/  F2I.FTZ.U32.TRUNC.NTZ R3, R2 ;  /* 0x0000000200037305 */ /* 0x0002e2000021f000 */
[----:B0-----:R-:W-:Y:S01]  /*0fc0*/  IMAD.MOV.U32 R8, RZ, RZ, RZ ;  /* 0x000000ffff087224 */ /* 0x001fe200078e00ff */
[----:B--2---:R-:W-:Y:S01]  /*0fd0*/  IADD3 R34, PT, PT, RZ, -R9, RZ ;  /* 0x80000009ff227210 */ /* 0x004fe20007ffe0ff */
[----:B-1----:R-:W-:-:S04]  /*0fe0*/  IMAD.MOV.U32 R2, RZ, RZ, RZ ;  /* 0x000000ffff027224 */ /* 0x002fc800078e00ff */
[----:B------:R-:W-:Y:S01]  /*0ff0*/  IMAD R33, R34, R29, RZ ;  /* 0x0000001d22217224 */ /* 0x000fe200078e02ff */
[----:B------:R-:W-:Y:S01]  /*1000*/  IABS R34, R15 ;  /* 0x0000000f00227213 */ /* 0x000fe20000000000 */
[----:B---3--:R-:W-:Y:S02]  /*1010*/  IMAD.MOV R35, RZ, RZ, -R3 ;  /* 0x000000ffff237224 */ /* 0x008fe400078e0a03 */
[----:B------:R-:W-:Y:S01]  /*1020*/  IMAD.HI.U32 R9, R9, R33, R8 ;  /* 0x0000002109097227 */ /* 0x000fe200078e0008 */
[----:B------:R-:W-:Y:S02]  /*1030*/  IABS R8, R31 ;  /* 0x0000001f00087213 */ /* 0x000fe40000000000 */
[----:B------:R-:W-:Y:S01]  /*1040*/  IABS R33, R30 ;  /* 0x0000001e00217213 */ /* 0x000fe20000000000 */
[----:B------:R-:W-:Y:S01]  /*1050*/  IMAD R35, R35, R10, RZ ;  /* 0x0000000a23237224 */ /* 0x000fe200078e02ff */
[-C--:B------:R-:W-:Y:S01]  /*1060*/  LOP3.LUT R31, R31, R14.reuse, RZ, 0x3c, !PT ;  /* 0x0000000e1f1f7212 */ /* 0x080fe200078e3cff */
[----:B------:R-:W-:Y:S01]  /*1070*/  IMAD.MOV R34, RZ, RZ, -R34 ;  /* 0x000000ffff227224 */ /* 0x000fe200078e0a22 */
[----:B------:R-:W-:Y:S01]  /*1080*/  LOP3.LUT R30, R30, R15, RZ, 0x3c, !PT ;  /* 0x0000000f1e1e7212 */ /* 0x000fe200078e3cff */
[----:B------:R-:W-:Y:S01]  /*1090*/  IMAD.HI.U32 R3, R3, R35, R2 ;  /* 0x0000002303037227 */ /* 0x000fe200078e0002 */
[----:B------:R-:W-:-:S02]  /*10a0*/  IABS R2, R14 ;  /* 0x0000000e00027213 */ /* 0x000fc40000000000 */
[----:B------:R-:W-:Y:S02]  /*10b0*/  ISETP.GE.AND P2, PT, R31, RZ, PT ;  /* 0x000000ff1f00720c */ /* 0x000fe40003f46270 */
[----:B------:R-:W-:Y:S01]  /*10c0*/  IADD3 R32, PT, PT, RZ, -R2, RZ ;  /* 0x80000002ff207210 */ /* 0x000fe20007ffe0ff */
[----:B------:R-:W-:Y:S01]  /*10d0*/  IMAD.HI.U32 R3, R3, R8, RZ ;  /* 0x0000000803037227 */ /* 0x000fe200078e00ff */
[----:B------:R-:W-:-:S03]  /*10e0*/  ISETP.GE.AND P3, PT, R30, RZ, PT ;  /* 0x000000ff1e00720c */ /* 0x000fc60003f66270 */
[----:B------:R-:W-:-:S04]  /*10f0*/  IMAD.HI.U32 R2, R9, R33, RZ ;  /* 0x0000002109027227 */ /* 0x000fc800078e00ff */
[----:B------:R-:W-:Y:S02]  /*1100*/  IMAD R9, R3, R32, R8 ;  /* 0x0000002003097224 */ /* 0x000fe400078e0208 */
[----:B------:R-:W-:-:S03]  /*1110*/  IMAD R8, R2, R34, R33 ;  /* 0x0000002202087224 */ /* 0x000fc600078e0221 */
[----:B------:R-:W-:Y:S02]  /*1120*/  ISETP.GT.U32.AND P4, PT, R10, R9, PT ;  /* 0x000000090a00720c */ /* 0x000fe40003f84070 */
[----:B------:R-:W-:-:S11]  /*1130*/  ISETP.GT.U32.AND P5, PT, R29, R8, PT ;  /* 0x000000081d00720c */ /* 0x000fd60003fa4070 */
[----:B------:R-:W-:Y:S02]  /*1140*/  @!P4 IMAD.IADD R9, R9, 0x1, -R10 ;  /* 0x000000010909c824 */ /* 0x000fe400078e0a0a */
[-C--:B------:R-:W-:Y:S01]  /*1150*/  @!P5 IADD3 R8, PT, PT, R8, -R29.reuse, RZ ;  /* 0x8000001d0808d210 */ /* 0x080fe20007ffe0ff */
[----:B------:R-:W-:Y:S01]  /*1160*/  @!P4 VIADD R3, R3, 0x1 ;  /* 0x000000010303c836 */ /* 0x000fe20000000000 */
[----:B------:R-:W-:Y:S01]  /*1170*/  ISETP.NE.AND P4, PT, R14, RZ, PT ;  /* 0x000000ff0e00720c */ /* 0x000fe20003f85270 */
[----:B------:R-:W-:Y:S01]  /*1180*/  @!P5 VIADD R2, R2, 0x1 ;  /* 0x000000010202d836 */ /* 0x000fe20000000000 */
[----:B------:R-:W-:Y:S02]  /*1190*/  ISETP.GE.U32.AND P0, PT, R9, R10, PT ;  /* 0x0000000a0900720c */ /* 0x000fe40003f06070 */
[----:B------:R-:W-:Y:S02]  /*11a0*/  ISETP.GE.U32.AND P1, PT, R8, R29, PT ;  /* 0x0000001d0800720c */ /* 0x000fe40003f26070 */
[----:B------:R-:W-:-:S09]  /*11b0*/  ISETP.NE.AND P5, PT, R15, RZ, PT ;  /* 0x000000ff0f00720c */ /* 0x000fd20003fa5270 */
[----:B------:R-:W-:Y:S02]  /*11c0*/  @P0 IADD3 R3, PT, PT, R3, 0x1, RZ ;  /* 0x0000000103030810 */ /* 0x000fe40007ffe0ff */
[----:B------:R-:W-:-:S03]  /*11d0*/  @P1 VIADD R2, R2, 0x1 ;  /* 0x0000000102021836 */ /* 0x000fc60000000000 */
[----:B------:R-:W-:Y:S02]  /*11e0*/  IMAD.MOV.U32 R9, RZ, RZ, R3 ;  /* 0x000000ffff097224 */ /* 0x000fe400078e0003 */
[----:B------:R-:W-:Y:S02]  /*11f0*/  VIADD R3, R11, 0x1800000 ;  /* 0x018000000b037836 */ /* 0x000fe40000000000 */
[----:B------:R-:W-:Y:S01]  /*1200*/  @!P3 IMAD.MOV R2, RZ, RZ, -R2 ;  /* 0x000000ffff02b224 */ /* 0x000fe200078e0a02 */
[----:B------:R-:W-:Y:S02]  /*1210*/  @!P2 IADD3 R9, PT, PT, -R9, RZ, RZ ;  /* 0x000000ff0909a210 */ /* 0x000fe40007ffe1ff */
[----:B------:R-:W-:Y:S02]  /*1220*/  @!P4 LOP3.LUT R9, RZ, R14, RZ, 0x33, !PT ;  /* 0x0000000eff09c212 */ /* 0x000fe400078e33ff */
[----:B------:R-:W-:Y:S02]  /*1230*/  @!P5 LOP3.LUT R2, RZ, R15, RZ, 0x33, !PT ;  /* 0x0000000fff02d212 */ /* 0x000fe400078e33ff */
[----:B------:R-:W-:-:S03]  /*1240*/  LOP3.LUT R3, R3, 0x7f800000, RZ, 0xc0, !PT ;  /* 0x7f80000003037812 */ /* 0x000fc600078ec0ff */
[----:B------:R-:W-:Y:S01]  /*1250*/  IMAD R2, R9, R2, RZ ;  /* 0x0000000209027224 */ /* 0x000fe200078e02ff */
[----:B------:R-:W-:Y:S01]  /*1260*/  ISETP.GT.U32.AND P0, PT, R3, 0x1ffffff, PT ;  /* 0x01ffffff0300780c */ /* 0x000fe20003f04070 */
[----:B------:R-:W-:-:S03]  /*1270*/  HFMA2 R9, -RZ, RZ, 1.44921875, -19.203125 ;  /* 0x3dcccccdff097431 */ /* 0x000fc600000001ff */
[----:B------:R-:W-:-:S05]  /*1280*/  I2FP.F32.S32 R2, R2 ;  /* 0x0000000200027245 */ /* 0x000fca0000201400 */
[----:B------:R-:W-:-:S04]  /*1290*/  FFMA R3, R2, R9, 0.89999997615814208984 ;  /* 0x3f66666602037423 */ /* 0x000fc80000000009 */
[----:B------:R-:W-:Y:S01]  /*12a0*/  FMUL R8, R3, R0 ;  /* 0x0000000003087220 */ /* 0x000fe20000400000 */
[----:B------:R-:W-:Y:S06]  /*12b0*/  @P0 BRA `(.L_x_17) ;  /* 0x00000000000c0947 */ /* 0x000fec0003800000 */
[----:B------:R-:W-:-:S07]  /*12c0*/  MOV R10, 0x12e0 ;  /* 0x000012e0000a7802 */ /* 0x000fce0000000f00 */
[----:B------:R-:W-:Y:S05]  /*12d0*/  CALL.REL.NOINC `($__internal_0_$__cuda_sm20_rcp_rn_f32_slowpath) ;  /* 0x0000000c00147944 */ /* 0x000fea0003c00000 */
[----:B------:R-:W-:Y:S05]  /*12e0*/  BRA `(.L_x_18) ;  /* 0x0000000000107947 */ /* 0x000fea0003800000 */
.L_x_17:
[----:B------:R-:W0:Y:S02]  /*12f0*/  MUFU.RCP R2, R11 ;  /* 0x0000000b00027308 */ /* 0x000e240000001000 */
[----:B0-----:R-:W-:-:S04]  /*1300*/  FFMA R0, R11, R2, -1 ;  /* 0xbf8000000b007423 */ /* 0x001fc80000000002 */
[----:B------:R-:W-:-:S04]  /*1310*/  FADD.FTZ R0, -R0, -RZ ;  /* 0x800000ff00007221 */ /* 0x000fc80000010100 */
[----:B------:R-:W-:-:S07]  /*1320*/  FFMA R0, R2, R0, R2 ;  /* 0x0000000002007223 */ /* 0x000fce0000000002 */
.L_x_18:
[----:B------:R-:W-:Y:S05]  /*1330*/  BSYNC.RECONVERGENT B0 ;  /* 0x0000000000007941 */ /* 0x000fea0003800200 */
.L_x_16:
[----:B------:R-:W-:Y:S01]  /*1340*/  FADD R11, R11, R0 ;  /* 0x000000000b0b7221 */ /* 0x000fe20000000000 */
[----:B------:R-:W-:Y:S01]  /*1350*/  UMOV UR5, 0x40000000 ;  /* 0x4000000000057882 */ /* 0x000fe20000000000 */
[----:B------:R-:W-:Y:S01]  /*1360*/  BSSY.RECONVERGENT B0, `(.L_x_19) ;  /* 0x000000f000007945 */ /* 0x000fe20003800200 */
[----:B------:R-:W-:Y:S01]  /*1370*/  IMAD.U32 R10, RZ, RZ, UR5 ;  /* 0x00000005ff0a7e24 */ /* 0x000fe2000f8e00ff */
[----:B------:R-:W0:Y:S08]  /*1380*/  MUFU.RCP R0, R11 ;  /* 0x0000000b00007308 */ /* 0x000e300000001000 */
[----:B------:R-:W1:Y:S01]  /*1390*/  FCHK P0, R10, R11 ;  /* 0x0000000b0a007302 */ /* 0x000e620000000000 */
[----:B0-----:R-:W-:-:S04]  /*13a0*/  FFMA R3, -R11, R0, 1 ;  /* 0x3f8000000b037423 */ /* 0x001fc80000000100 */
[----:B------:R-:W-:-:S04]  /*13b0*/  FFMA R0, R0, R3, R0 ;  /* 0x0000000300007223 */ /* 0x000fc80000000000 */
[----:B------:R-:W-:-:S04]  /*13c0*/  FFMA R3, R0, 2, RZ ;  /* 0x4000000000037823 */ /* 0x000fc800000000ff */
[----:B------:R-:W-:-:S04]  /*13d0*/  FFMA R2, -R11, R3, 2 ;  /* 0x400000000b027423 */ /* 0x000fc80000000103 */
[----:B------:R-:W-:Y:S01]  /*13e0*/  FFMA R3, R0, R2, R3 ;  /* 0x0000000200037223 */ /* 0x000fe20000000003 */
[----:B-1----:R-:W-:Y:S06]  /*13f0*/  @!P0 BRA `(.L_x_20) ;  /* 0x0000000000148947 */ /* 0x002fec0003800000 */
[----:B------:R-:W-:Y:S02]  /*1400*/  HFMA2 R0, -RZ, RZ, 2, 0 ;  /* 0x40000000ff007431 */ /* 0x000fe400000001ff */
[----:B------:R-:W-:Y:S01]  /*1410*/  IMAD.MOV.U32 R3, RZ, RZ, R11 ;  /* 0x000000ffff037224 */ /* 0x000fe200078e000b */
[----:B------:R-:W-:-:S07]  /*1420*/  MOV R2, 0x1440 ;  /* 0x0000144000027802 */ /* 0x000fce0000000f00 */
[----:B------:R-:W-:Y:S05]  /*1430*/  CALL.REL.NOINC `($__internal_1_$__cuda_sm3x_div_rn_noftz_f32_slowpath) ;  /* 0x0000000c00987944 */ /* 0x000fea0003c00000 */
[----:B------:R-:W-:-:S07]  /*1440*/  IMAD.MOV.U32 R3, RZ, RZ, R9 ;  /* 0x000000ffff037224 */ /* 0x000fce00078e0009 */
.L_x_20:
[----:B------:R-:W-:Y:S05]  /*1450*/  BSYNC.RECONVERGENT B0 ;  /* 0x0000000000007941 */ /* 0x000fea0003800200 */
.L_x_19:
[----:B------:R-:W-:-:S05]  /*1460*/  FMUL R3, R8, R3 ;  /* 0x0000000308037220 */ /* 0x000fca0000400000 */
[----:B------:R0:W-:Y:S01]  /*1470*/  STS [R28], R3 ;  /* 0x000000031c007388 */ /* 0x0001e20000000800 */
[----:B------:R-:W-:Y:S06]  /*1480*/  BAR.SYNC.DEFER_BLOCKING 0x0 ;  /* 0x0000000000007b1d */ /* 0x000fec0000010000 */
[----:B------:R-:W-:Y:S05]  /*1490*/  BRA.U !UP0, `(.L_x_21) ;  /* 0x0000000108c87547 */ /* 0x000fea000b800000 */
[----:B------:R-:W-:-:S07]  /*14a0*/  IMAD.U32 R0, RZ, RZ, UR7 ;  /* 0x00000007ff007e24 */ /* 0x000fce000f8e00ff */
.L_x_24:
[----:B0-----:R-:W-:Y:S01]  /*14b0*/  SHF.R.U32.HI R3, RZ, 0x1, R0 ;  /* 0x00000001ff037819 */ /* 0x001fe20000011600 */
[----:B------:R-:W-:Y:S03]  /*14c0*/  BSSY.RECONVERGENT B0, `(.L_x_22) ;  /* 0x000002b000007945 */ /* 0x000fe60003800200 */
[----:B------:R-:W-:-:S13]  /*14d0*/  ISETP.GT.U32.AND P0, PT, R3, R27, PT ;  /* 0x0000001b0300720c */ /* 0x000fda0003f04070 */
[----:B--2---:R-:W-:Y:S05]  /*14e0*/  @!P0 BRA `(.L_x_23) ;  /* 0x0000000000a08947 */ /* 0x004fea0003800000 */
[C---:B------:R-:W-:Y:S02]  /*14f0*/  LEA R2, R3.reuse, R26, 0x7 ;  /* 0x0000001a03027211 */ /* 0x040fe400078e38ff */
[C---:B------:R-:W-:Y:S02]  /*1500*/  LEA R10, R3.reuse, R28, 0x2 ;  /* 0x0000001c030a7211 */ /* 0x040fe400078e10ff */
[----:B------:R-:W-:Y:S01]  /*1510*/  IADD3 R37, PT, PT, R3, R17, RZ ;  /* 0x0000001103257210 */ /* 0x000fe20007ffe0ff */
[----:B------:R-:W-:Y:S02]  /*1520*/  IMAD R34, R17, 0x4, R2 ;  /* 0x0000000411227824 */ /* 0x000fe400078e0202 */
[----:B------:R-:W-:Y:S02]  /*1530*/  LDS R30, [R10] ;  /* 0x000000000a1e7984 */ /* 0x000fe40000000800 */
[----:B------:R-:W-:Y:S02]  /*1540*/  IMAD R29, R3, 0x4, R34 ;  /* 0x00000004031d7824 */ /* 0x000fe400078e0222 */
[----:B------:R-:W-:Y:S04]  /*1550*/  LDS R2, [R28] ;  /* 0x000000001c027984 */ /* 0x000fe80000000800 */
[----:B------:R-:W0:Y:S04]  /*1560*/  LDS R31, [R29] ;  /* 0x000000001d1f7984 */ /* 0x000e280000000800 */
[----:B------:R-:W1:Y:S01]  /*1570*/  LDS R9, [R34] ;  /* 0x0000000022097984 */ /* 0x000e620000000800 */
[----:B0-----:R-:W-:-:S02]  /*1580*/  FSETP.GT.AND P1, PT, R30, R31, PT ;  /* 0x0000001f1e00720b */ /* 0x001fc40003f24000 */
[----:B-1----:R-:W-:Y:S02]  /*1590*/  FSETP.GT.AND P0, PT, R2, R9, PT ;  /* 0x000000090200720b */ /* 0x002fe40003f04000 */
[----:B------:R-:W-:Y:S02]  /*15a0*/  FSEL R30, R30, R31, P1 ;  /* 0x0000001f1e1e7208 */ /* 0x000fe40000800000 */
[----:B------:R-:W-:-:S07]  /*15b0*/  FSEL R9, R2, R9, P0 ;  /* 0x0000000902097208 */ /* 0x000fce0000000000 */
[C---:B------:R-:W-:Y:S01]  /*15c0*/  @P1 LEA R32, R3.reuse, R21, 0x2 ;  /* 0x0000001503201211 */ /* 0x040fe200078e10ff */
[C---:B------:R-:W-:Y:S01]  /*15d0*/  @!P1 IMAD R10, R3.reuse, 0x80, R20 ;  /* 0x00000080030a9824 */ /* 0x040fe200078e0214 */
[C---:B------:R-:W-:Y:S01]  /*15e0*/  @!P1 LEA R29, R3.reuse, R22, 0x7 ;  /* 0x00000016031d9211 */ /* 0x040fe200078e38ff */
[----:B------:R-:W-:Y:S01]  /*15f0*/  @P1 IMAD R35, R3, 0x4, R24 ;  /* 0x0000000403231824 */ /* 0x000fe200078e0218 */
[----:B------:R-:W-:Y:S02]  /*1600*/  @P0 LDS R8, [R21] ;  /* 0x0000000015080984 */ /* 0x000fe40000000800 */
[----:B------:R-:W-:Y:S01]  /*1610*/  @!P1 LEA R34, R37, R10, 0x2 ;  /* 0x0000000a25229211 */ /* 0x000fe200078e10ff */
[----:B------:R-:W-:Y:S01]  /*1620*/  @!P0 IMAD R10, R3, 0x80, R21 ;  /* 0x00000080030a8824 */ /* 0x000fe200078e0215 */
[----:B------:R-:W-:Y:S04]  /*1630*/  @P1 LDS R33, [R32] ;  /* 0x0000000020211984 */ /* 0x000fe80000000800 */
[----:B------:R-:W-:Y:S01]  /*1640*/  @P1 LDS R36, [R35] ;  /* 0x0000000023241984 */ /* 0x000fe20000000800 */
[----:B------:R-:W-:Y:S01]  /*1650*/  @!P1 IMAD R32, R37, 0x4, R29 ;  /* 0x0000000425209824 */ /* 0x000fe200078e021d */
[----:B------:R-:W-:-:S02]  /*1660*/  @!P0 LEA R29, R3, R24, 0x7 ;  /* 0x00000018031d8211 */ /* 0x000fc400078e38ff */
[----:B------:R-:W-:Y:S04]  /*1670*/  @P0 LDS R11, [R24] ;  /* 0x00000000180b0984 */ /* 0x000fe80000000800 */
[----:B------:R-:W-:Y:S04]  /*1680*/  @!P1 LDS R33, [R34] ;  /* 0x0000000022219984 */ /* 0x000fe80000000800 */
[----:B------:R-:W0:Y:S04]  /*1690*/  @!P0 LDS R8, [R10] ;  /* 0x000000000a088984 */ /* 0x000e280000000800 */
[----:B------:R-:W-:Y:S04]  /*16a0*/  @!P1 LDS R36, [R32] ;  /* 0x0000000020249984 */ /* 0x000fe80000000800 */
[----:B------:R-:W1:Y:S01]  /*16b0*/  @!P0 LDS R11, [R29] ;  /* 0x000000001d0b8984 */ /* 0x000e620000000800 */
[----:B------:R-:W-:-:S04]  /*16c0*/  FSETP.GT.AND P0, PT, R9, R30, PT ;  /* 0x0000001e0900720b */ /* 0x000fc80003f04000 */
[----:B------:R-:W-:-:S05]  /*16d0*/  FSEL R9, R9, R30, P0 ;  /* 0x0000001e09097208 */ /* 0x000fca0000000000 */
[----:B------:R2:W-:Y:S01]  /*16e0*/  STS [R28], R9 ;  /* 0x000000091c007388 */ /* 0x0005e20000000800 */
[----:B0-----:R-:W-:-:S04]  /*16f0*/  SEL R8, R8, R33, P0 ;  /* 0x0000002108087207 */ /* 0x001fc80000000000 */
[----:B------:R-:W-:Y:S02]  /*1700*/  I2FP.F32.S32 R8, R8 ;  /* 0x0000000800087245 */ /* 0x000fe40000201400 */
[----:B-1----:R-:W-:-:S04]  /*1710*/  SEL R11, R11, R36, P0 ;  /* 0x000000240b0b7207 */ /* 0x002fc80000000000 */
[----:B------:R-:W0:Y:S01]  /*1720*/  F2I.TRUNC.NTZ R8, R8 ;  /* 0x0000000800087305 */ /* 0x000e22000020f100 */
[----:B------:R-:W-:-:S07]  /*1730*/  I2FP.F32.S32 R11, R11 ;  /* 0x0000000b000b7245 */ /* 0x000fce0000201400 */
[----:B------:R-:W1:Y:S01]  /*1740*/  F2I.TRUNC.NTZ R11, R11 ;  /* 0x0000000b000b7305 */ /* 0x000e62000020f100 */
[----:B0-----:R2:W-:Y:S04]  /*1750*/  STS [R21], R8 ;  /* 0x0000000815007388 */ /* 0x0015e80000000800 */
[----:B-1----:R2:W-:Y:S02]  /*1760*/  STS [R24], R11 ;  /* 0x0000000b18007388 */ /* 0x0025e40000000800 */
.L_x_23:
[----:B------:R-:W-:Y:S05]  /*1770*/  BSYNC.RECONVERGENT B0 ;  /* 0x0000000000007941 */ /* 0x000fea0003800200 */
.L_x_22:
[----:B------:R-:W-:Y:S01]  /*1780*/  BAR.SYNC.DEFER_BLOCKING 0x0 ;  /* 0x0000000000007b1d */ /* 0x000fe20000010000 */
[----:B------:R-:W-:Y:S01]  /*1790*/  ISETP.GT.U32.AND P0, PT, R0, 0x3, PT ;  /* 0x000000030000780c */ /* 0x000fe20003f04070 */
[----:B------:R-:W-:-:S12]  /*17a0*/  IMAD.MOV.U32 R0, RZ, RZ, R3 ;  /* 0x000000ffff007224 */ /* 0x000fd800078e0003 */
[----:B------:R-:W-:Y:S05]  /*17b0*/  @P0 BRA `(.L_x_24) ;  /* 0xfffffffc003c0947 */ /* 0x000fea000383ffff */
.L_x_21:
[----:B------:R-:W-:-:S04]  /*17c0*/  UIADD3 UR4, UPT, UPT, UR4, 0x1, URZ ;  /* 0x0000000104047890 */ /* 0x000fc8000fffe0ff */
[----:B------:R-:W-:-:S09]  /*17d0*/  UISETP.NE.AND UP0, UPT, UR4, 0x14, UPT ;  /* 0x000000140400788c */ /* 0x000fd2000bf05270 */
[----:B------:R-:W-:Y:S05]  /*17e0*/  BRA.U !UP0, `(.L_x_25) ;  /* 0x0000000108e87547 */ /* 0x000fea000b800000 */
[----:B------:R-:W-:Y:S01]  /*17f0*/  ISETP.NE.AND P0, PT, R18, RZ, PT ;  /* 0x000000ff1200720c */ /* 0x000fe20003f05270 */
[----:B------:R-:W-:-:S12]  /*1800*/  BSSY.RECONVERGENT B0, `(.L_x_26) ;  /* 0x0000036000007945 */ /* 0x000fd80003800200 */
[----:B------:R-:W-:Y:S05]  /*1810*/  @P0 BRA `(.L_x_27) ;  /* 0x0000000000d00947 */ /* 0x000fea0003800000 */
[----:B------:R-:W1:Y:S01]  /*1820*/  S2UR UR6, SR_CgaCtaId ;  /* 0x00000000000679c3 */ /* 0x000e620000008800 */
[----:B------:R-:W-:Y:S01]  /*1830*/  UMOV UR5, 0x400 ;  /* 0x0000040000057882 */ /* 0x000fe20000000000 */
[----:B------:R-:W-:Y:S01]  /*1840*/  MOV R2, 0x41f80000 ;  /* 0x41f8000000027802 */ /* 0x000fe20000000f00 */
[----:B--2---:R-:W-:-:S04]  /*1850*/  IMAD.MOV.U32 R9, RZ, RZ, 0x3d042108 ;  /* 0x3d042108ff097424 */ /* 0x004fc800078e00ff */
[----:B------:R-:W-:Y:S01]  /*1860*/  FFMA R2, R9, -R2, 1 ;  /* 0x3f80000009027423 */ /* 0x000fe20000000802 */
[----:B-1----:R-:W-:-:S09]  /*1870*/  ULEA UR5, UR6, UR5, 0x18 ;  /* 0x0000000506057291 */ /* 0x002fd2000f8ec0ff */
[----:B------:R-:W0:Y:S02]  /*1880*/  LDS R0, [UR5+0x1000] ;  /* 0x00100005ff007984 */ /* 0x000e240008000800 */
[----:B0-----:R-:W-:Y:S01]  /*1890*/  I2FP.F32.S32 R3, R0 ;  /* 0x0000000000037245 */ /* 0x001fe20000201400 */
[----:B------:R-:W-:-:S03]  /*18a0*/  FFMA R0, R2, R9, 0.032258063554763793945 ;  /* 0x3d04210802007423 */ /* 0x000fc60000000009 */
[----:B------:R-:W0:Y:S01]  /*18b0*/  FCHK P0, R3, 31 ;  /* 0x41f8000003007902 */ /* 0x000e220000000000 */
[----:B------:R-:W-:-:S04]  /*18c0*/  FFMA R2, R0, R3, RZ ;  /* 0x0000000300027223 */ /* 0x000fc800000000ff */
[----:B------:R-:W-:-:S04]  /*18d0*/  FFMA R9, R2, -31, R3 ;  /* 0xc1f8000002097823 */ /* 0x000fc80000000003 */
[----:B------:R-:W-:Y:S01]  /*18e0*/  FFMA R9, R0, R9, R2 ;  /* 0x0000000900097223 */ /* 0x000fe20000000002 */
[----:B0-----:R-:W-:Y:S06]  /*18f0*/  @!P0 BRA `(.L_x_28) ;  /* 0x0000000000108947 */ /* 0x001fec0003800000 */
[----:B------:R-:W-:Y:S01]  /*1900*/  MOV R0, R3 ;  /* 0x0000000300007202 */ /* 0x000fe20000000f00 */
[----:B------:R-:W-:Y:S01]  /*1910*/  IMAD.MOV.U32 R3, RZ, RZ, 0x41f80000 ;  /* 0x41f80000ff037424 */ /* 0x000fe200078e00ff */
[----:B------:R-:W-:-:S07]  /*1920*/  MOV R2, 0x1940 ;  /* 0x0000194000027802 */ /* 0x000fce0000000f00 */
[----:B------:R-:W-:Y:S05]  /*1930*/  CALL.REL.NOINC `($__internal_1_$__cuda_sm3x_div_rn_noftz_f32_slowpath) ;  /* 0x0000000800587944 */ /* 0x000fea0003c00000 */
.L_x_28:
[----:B------:R-:W0:Y:S01]  /*1940*/  S2UR UR6, SR_CgaCtaId ;  /* 0x00000000000679c3 */ /* 0x000e220000008800 */
[----:B------:R-:W-:Y:S01]  /*1950*/  UMOV UR5, 0x400 ;  /* 0x0000040000057882 */ /* 0x000fe20000000000 */
[----:B------:R-:W-:Y:S01]  /*1960*/  HFMA2 R8, -RZ, RZ, 1.25390625, 0.00982666015625 ;  /* 0x3d042108ff087431 */ /* 0x000fe200000001ff */
[----:B0-----:R-:W-:-:S09]  /*1970*/  ULEA UR5, UR6, UR5, 0x18 ;  /* 0x0000000506057291 */ /* 0x001fd2000f8ec0ff */
[----:B------:R-:W0:Y:S04]  /*1980*/  LDS.64 R2, [UR5+0x3008] ;  /* 0x00300805ff027984 */ /* 0x000e280008000a00 */
[----:B------:R-:W1:Y:S01]  /*1990*/  LDS R0, [UR5+0x2000] ;  /* 0x00200005ff007984 */ /* 0x000e620008000800 */
[----:B0-----:R-:W-:-:S04]  /*19a0*/  FADD R11, R3, -R2 ;  /* 0x80000002030b7221 */ /* 0x001fc80000000000 */
[----:B------:R-:W-:Y:S01]  /*19b0*/  FFMA R2, R11, R9, R2 ;  /* 0x000000090b027223 */ /* 0x000fe20000000002 */
[----:B------:R-:W-:-:S03]  /*19c0*/  IMAD.MOV.U32 R9, RZ, RZ, 0x41f80000 ;  /* 0x41f80000ff097424 */ /* 0x000fc600078e00ff */
[C-C-:B------:R-:W-:Y:S01]  /*19d0*/  FFMA R3, R11.reuse, 0.15000000596046447754, R2.reuse ;  /* 0x3e19999a0b037823 */ /* 0x140fe20000000002 */
[----:B------:R-:W-:Y:S01]  /*19e0*/  FFMA R2, R11, -0.15000000596046447754, R2 ;  /* 0xbe19999a0b027823 */ /* 0x000fe20000000002 */
[----:B------:R-:W-:Y:S01]  /*19f0*/  FFMA R11, R8, -R9, 1 ;  /* 0x3f800000080b7423 */ /* 0x000fe20000000809 */
[----:B-1----:R-:W-:-:S03]  /*1a00*/  I2FP.F32.S32 R9, R0 ;  /* 0x0000000000097245 */ /* 0x002fc60000201400 */
[----:B------:R-:W-:Y:S01]  /*1a10*/  FFMA R0, R11, R8, 0.032258063554763793945 ;  /* 0x3d0421080b007423 */ /* 0x000fe20000000008 */
[----:B------:R-:W0:Y:S01]  /*1a20*/  FCHK P0, R9, 31 ;  /* 0x41f8000009007902 */ /* 0x000e220000000000 */
[----:B------:R1:W-:Y:S02]  /*1a30*/  STS.64 [UR5+0x3008], R2 ;  /* 0x00300802ff007988 */ /* 0x0003e40008000a05 */
[----:B------:R-:W-:-:S04]  /*1a40*/  FFMA R8, R0, R9, RZ ;  /* 0x0000000900087223 */ /* 0x000fc800000000ff */
[----:B------:R-:W-:-:S04]  /*1a50*/  FFMA R11, R8, -31, R9 ;  /* 0xc1f80000080b7823 */ /* 0x000fc80000000009 */
[----:B------:R-:W-:Y:S01]  /*1a60*/  FFMA R11, R0, R11, R8 ;  /* 0x0000000b000b7223 */ /* 0x000fe20000000008 */
[----:B01----:R-:W-:Y:S06]  /*1a70*/  @!P0 BRA `(.L_x_29) ;  /* 0x0000000000148947 */ /* 0x003fec0003800000 */
[----:B------:R-:W-:Y:S01]  /*1a80*/  MOV R0, R9 ;  /* 0x0000000900007202 */ /* 0x000fe20000000f00 */
[----:B------:R-:W-:Y:S01]  /*1a90*/  IMAD.MOV.U32 R3, RZ, RZ, 0x41f80000 ;  /* 0x41f80000ff037424 */ /* 0x000fe200078e00ff */
[----:B------:R-:W-:-:S07]  /*1aa0*/  MOV R2, 0x1ac0 ;  /* 0x00001ac000027802 */ /* 0x000fce0000000f00 */
[----:B------:R-:W-:Y:S05]  /*1ab0*/  CALL.REL.NOINC `($__internal_1_$__cuda_sm3x_div_rn_noftz_f32_slowpath) ;  /* 0x0000000400f87944 */ /* 0x000fea0003c00000 */
[----:B------:R-:W-:-:S07]  /*1ac0*/  MOV R11, R9 ;  /* 0x00000009000b7202 */ /* 0x000fce0000000f00 */
.L_x_29:
[----:B------:R-:W0:Y:S01]  /*1ad0*/  S2UR UR6, SR_CgaCtaId ;  /* 0x00000000000679c3 */ /* 0x000e220000008800 */
[----:B------:R-:W-:Y:S02]  /*1ae0*/  UMOV UR5, 0x400 ;  /* 0x0000040000057882 */ /* 0x000fe40000000000 */
[----:B0-----:R-:W-:-:S09]  /*1af0*/  ULEA UR5, UR6, UR5, 0x18 ;  /* 0x0000000506057291 */ /* 0x001fd2000f8ec0ff */
[----:B------:R-:W0:Y:S02]  /*1b00*/  LDS.64 R2, [UR5+0x3000] ;  /* 0x00300005ff027984 */ /* 0x000e240008000a00 */
[----:B0-----:R-:W-:-:S04]  /*1b10*/  FADD R3, R3, -R2 ;  /* 0x8000000203037221 */ /* 0x001fc80000000000 */
[----:B------:R-:W-:-:S04]  /*1b20*/  FFMA R0, R3, R11, R2 ;  /* 0x0000000b03007223 */ /* 0x000fc80000000002 */
[C-C-:B------:R-:W-:Y:S01]  /*1b30*/  FFMA R9, R3.reuse, 0.15000000596046447754, R0.reuse ;  /* 0x3e19999a03097823 */ /* 0x140fe20000000000 */
[----:B------:R-:W-:-:S05]  /*1b40*/  FFMA R8, R3, -0.15000000596046447754, R0 ;  /* 0xbe19999a03087823 */ /* 0x000fca0000000000 */
[----:B------:R1:W-:Y:S02]  /*1b50*/  STS.64 [UR5+0x3000], R8 ;  /* 0x00300008ff007988 */ /* 0x0003e40008000a05 */
.L_x_27:
[----:B------:R-:W-:Y:S05]  /*1b60*/  BSYNC.RECONVERGENT B0 ;  /* 0x0000000000007941 */ /* 0x000fea0003800200 */
.L_x_26:
[----:B------:R-:W-:Y:S06]  /*1b70*/  BAR.SYNC.DEFER_BLOCKING 0x0 ;  /* 0x0000000000007b1d */ /* 0x000fec0000010000 */
[----:B------:R-:W-:Y:S05]  /*1b80*/  BRA `(.L_x_30) ;  /* 0xffffffec004c7947 */ /* 0x000fea000383ffff */
.L_x_25:
[----:B------:R-:W1:Y:S01]  /*1b90*/  S2UR UR5, SR_CgaCtaId ;  /* 0x00000000000579c3 */ /* 0x000e620000008800 */
[----:B------:R-:W-:Y:S01]  /*1ba0*/  UMOV UR4, 0x400 ;  /* 0x0000040000047882 */ /* 0x000fe20000000000 */
[----:B------:R-:W-:Y:S02]  /*1bb0*/  HFMA2 R7, -RZ, RZ, 2.984375, 0 ;  /* 0x41f80000ff077431 */ /* 0x000fe400000001ff */
[----:B------:R-:W-:-:S04]  /*1bc0*/  IMAD.MOV.U32 R4, RZ, RZ, 0x3d042108 ;  /* 0x3d042108ff047424 */ /* 0x000fc800078e00ff */
[----:B0-----:R-:W0:Y:S01]  /*1bd0*/  LDC.64 R2, c[0x0][0x390] ;  /* 0x0000e400ff027b82 */ /* 0x001e220000000a00 */
[----:B--2---:R-:W-:Y:S01]  /*1be0*/  FFMA R9, R4, -R7, 1 ;  /* 0x3f80000004097423 */ /* 0x004fe20000000807 */
[----:B-1----:R-:W-:-:S09]  /*1bf0*/  ULEA UR4, UR5, UR4, 0x18 ;  /* 0x0000000405047291 */ /* 0x002fd2000f8ec0ff */
[----:B------:R-:W1:Y:S04]  /*1c00*/  LDS R0, [UR4+0x1000] ;  /* 0x00100004ff007984 */ /* 0x000e680008000800 */
[----:B------:R-:W2:Y:S01]  /*1c10*/  LDS R5, [UR4] ;  /* 0x00000004ff057984 */ /* 0x000ea20008000800 */
[----:B------:R-:W3:Y:S02]  /*1c20*/  LDCU UR4, c[0x0][0x370] ;  /* 0x00006e00ff0477ac */ /* 0x000ee40008000800 */
[----:B---3--:R-:W-:-:S04]  /*1c30*/  IMAD R12, R12, UR4, R13 ;  /* 0x000000040c0c7c24 */ /* 0x008fc8000f8e020d */
[----:B0-----:R-:W-:Y:S01]  /*1c40*/  IMAD.WIDE.U32 R2, R12, 0x4, R2 ;  /* 0x000000040c027825 */ /* 0x001fe200078e0002 */
[----:B-1----:R-:W-:-:S03]  /*1c50*/  I2FP.F32.S32 R7, R0 ;  /* 0x0000000000077245 */ /* 0x002fc60000201400 */
[----:B------:R-:W-:Y:S01]  /*1c60*/  FFMA R0, R9, R4, 0.032258063554763793945 ;  /* 0x3d04210809007423 */ /* 0x000fe20000000004 */
[----:B--2---:R0:W-:Y:S01]  /*1c70*/  STG.E desc[UR8][R2.64], R5 ;  /* 0x0000000502007986 */ /* 0x0041e2000c101908 */
[----:B------:R-:W1:Y:S02]  /*1c80*/  FCHK P0, R7, 31 ;  /* 0x41f8000007007902 */ /* 0x000e640000000000 */
[----:B------:R-:W-:-:S04]  /*1c90*/  FFMA R4, R0, R7, RZ ;  /* 0x0000000700047223 */ /* 0x000fc800000000ff */
[----:B------:R-:W-:-:S04]  /*1ca0*/  FFMA R9, R4, -31, R7 ;  /* 0xc1f8000004097823 */ /* 0x000fc80000000007 */
[----:B------:R-:W-:Y:S01]  /*1cb0*/  FFMA R9, R0, R9, R4 ;  /* 0x0000000900097223 */ /* 0x000fe20000000004 */
[----:B01----:R-:W-:Y:S06]  /*1cc0*/  @!P0 BRA `(.L_x_31) ;  /* 0x0000000000108947 */ /* 0x003fec0003800000 */
[----:B------:R-:W-:Y:S01]  /*1cd0*/  IMAD.MOV.U32 R0, RZ, RZ, R7 ;  /* 0x000000ffff007224 */ /* 0x000fe200078e0007 */
[----:B------:R-:W-:Y:S02]  /*1ce0*/  MOV R3, 0x41f80000 ;  /* 0x41f8000000037802 */ /* 0x000fe40000000f00 */
[----:B------:R-:W-:-:S07]  /*1cf0*/  MOV R2, 0x1d10 ;  /* 0x00001d1000027802 */ /* 0x000fce0000000f00 */
[----:B------:R-:W-:Y:S05]  /*1d00*/  CALL.REL.NOINC `($__internal_1_$__cuda_sm3x_div_rn_noftz_f32_slowpath) ;  /* 0x0000000400647944 */ /* 0x000fea0003c00000 */
.L_x_31:
[----:B------:R-:W0:Y:S01]  /*1d10*/  S2UR UR5, SR_CgaCtaId ;  /* 0x00000000000579c3 */ /* 0x000e220000008800 */
[----:B------:R-:W-:Y:S01]  /*1d20*/  UMOV UR4, 0x400 ;  /* 0x0000040000047882 */ /* 0x000fe20000000000 */
[----:B------:R-:W-:-:S06]  /*1d30*/  MOV R7, 0x41f80000 ;  /* 0x41f8000000077802 */ /* 0x000fcc0000000f00 */
[----:B------:R-:W1:Y:S01]  /*1d40*/  LDC.64 R2, c[0x0][0x398] ;  /* 0x0000e600ff027b82 */ /* 0x000e620000000a00 */
[----:B0-----:R-:W-:Y:S01]  /*1d50*/  ULEA UR4, UR5, UR4, 0x18 ;  /* 0x0000000405047291 */ /* 0x001fe2000f8ec0ff */
[----:B-1----:R-:W-:-:S08]  /*1d60*/  IMAD.WIDE.U32 R2, R12, 0x4, R2 ;  /* 0x000000040c027825 */ /* 0x002fd000078e0002 */
[----:B------:R-:W0:Y:S04]  /*1d70*/  LDS.64 R4, [UR4+0x3008] ;  /* 0x00300804ff047984 */ /* 0x000e280008000a00 */
[----:B------:R-:W1:Y:S01]  /*1d80*/  LDS R0, [UR4+0x2000] ;  /* 0x00200004ff007984 */ /* 0x000e620008000800 */
[----:B0-----:R-:W-:-:S04]  /*1d90*/  FADD R5, R5, -R4 ;  /* 0x8000000405057221 */ /* 0x001fc80000000000 */
[----:B------:R-:W-:Y:S01]  /*1da0*/  FFMA R5, R5, R9, R4 ;  /* 0x0000000905057223 */ /* 0x000fe20000000004 */
[----:B------:R-:W-:-:S04]  /*1db0*/  IMAD.MOV.U32 R4, RZ, RZ, 0x3d042108 ;  /* 0x3d042108ff047424 */ /* 0x000fc800078e00ff */
[----:B------:R-:W-:Y:S01]  /*1dc0*/  FFMA R9, R4, -R7, 1 ;  /* 0x3f80000004097423 */ /* 0x000fe20000000807 */
[----:B-1----:R-:W-:Y:S01]  /*1dd0*/  I2FP.F32.S32 R7, R0 ;  /* 0x0000000000077245 */ /* 0x002fe20000201400 */
[----:B------:R0:W-:Y:S02]  /*1de0*/  STG.E desc[UR8][R2.64], R5 ;  /* 0x0000000502007986 */ /* 0x0001e4000c101908 */
[----:B------:R-:W-:Y:S01]  /*1df0*/  FFMA R0, R9, R4, 0.032258063554763793945 ;  /* 0x3d04210809007423 */ /* 0x000fe20000000004 */
[----:B------:R-:W1:Y:S03]  /*1e00*/  FCHK P0, R7, 31 ;  /* 0x41f8000007007902 */ /* 0x000e660000000000 */
        /* <DEDUP_REMOVED lines=8> */
.L_x_32:
[----:B------:R-:W0:Y:S01]  /*1e90*/  S2UR UR5, SR_CgaCtaId ;  /* 0x00000000000579c3 */ /* 0x000e220000008800 */
[----:B------:R-:W-:-:S07]  /*1ea0*/  UMOV UR4, 0x400 ;  /* 0x0000040000047882 */ /* 0x000fce0000000000 */
[----:B------:R-:W1:Y:S01]  /*1eb0*/  LDC.64 R2, c[0x0][0x3a0] ;  /* 0x0000e800ff027b82 */ /* 0x000e620000000a00 */
[----:B0-----:R-:W-:Y:S01]  /*1ec0*/  ULEA UR4, UR5, UR4, 0x18 ;  /* 0x0000000405047291 */ /* 0x001fe2000f8ec0ff */
[----:B-1----:R-:W-:-:S08]  /*1ed0*/  IMAD.WIDE.U32 R12, R12, 0x4, R2 ;  /* 0x000000040c0c7825 */ /* 0x002fd000078e0002 */
[----:B------:R-:W0:Y:S02]  /*1ee0*/  LDS.64 R4, [UR4+0x3000] ;  /* 0x00300004ff047984 */ /* 0x000e240008000a00 */
[----:B0-----:R-:W-:-:S04]  /*1ef0*/  FADD R5, R5, -R4 ;  /* 0x8000000405057221 */ /* 0x001fc80000000000 */
[----:B------:R-:W-:-:S05]  /*1f00*/  FFMA R5, R5, R9, R4 ;  /* 0x0000000905057223 */ /* 0x000fca0000000004 */
[----:B------:R-:W-:Y:S01]  /*1f10*/  STG.E desc[UR8][R12.64], R5 ;  /* 0x000000050c007986 */ /* 0x000fe2000c101908 */
[----:B------:R-:W-:Y:S05]  /*1f20*/  EXIT ;  /* 0x000000000000794d */ /* 0x000fea0003800000 */
        .weak           $__internal_0_$__cuda_sm20_rcp_rn_f32_slowpath
        .type           $__internal_0_$__cuda_sm20_rcp_rn_f32_slowpath,@function
        .size           $__internal_0_$__cuda_sm20_rcp_rn_f32_slowpath,($__internal_1_$__cuda_sm3x_div_rn_noftz_f32_slowpath - $__internal_0_$__cuda_sm20_rcp_rn_f32_slowpath)
$__internal_0_$__cuda_sm20_rcp_rn_f32_slowpath:
[----:B------:R-:W-:Y:S01]  /*1f30*/  IMAD.SHL.U32 R0, R11, 0x2, RZ ;  /* 0x000000020b007824 */ /* 0x000fe200078e00ff */
[----:B------:R-:W-:Y:S04]  /*1f40*/  BSSY.RECONVERGENT B1, `(.L_x_33) ;  /* 0x0000031000017945 */ /* 0x000fe80003800200 */
[----:B------:R-:W-:Y:S02]  /*1f50*/  SHF.R.U32.HI R29, RZ, 0x18, R0 ;  /* 0x00000018ff1d7819 */ /* 0x000fe40000011600 */
[----:B------:R-:W-:Y:S02]  /*1f60*/  MOV R0, R11 ;  /* 0x0000000b00007202 */ /* 0x000fe40000000f00 */
[----:B------:R-:W-:-:S13]  /*1f70*/  ISETP.NE.U32.AND P0, PT, R29, RZ, PT ;  /* 0x000000ff1d00720c */ /* 0x000fda0003f05070 */
[----:B------:R-:W-:Y:S05]  /*1f80*/  @P0 BRA `(.L_x_34) ;  /* 0x0000000000280947 */ /* 0x000fea0003800000 */
[----:B------:R-:W-:-:S05]  /*1f90*/  IMAD.SHL.U32 R2, R0, 0x2, RZ ;  /* 0x0000000200027824 */ /* 0x000fca00078e00ff */
[----:B------:R-:W-:-:S13]  /*1fa0*/  ISETP.NE.AND P0, PT, R2, RZ, PT ;  /* 0x000000ff0200720c */ /* 0x000fda0003f05270 */
[----:B------:R-:W-:Y:S01]  /*1fb0*/  @P0 FFMA R9, R0, 1.84467440737095516160e+19, RZ ;  /* 0x5f80000000090823 */ /* 0x000fe200000000ff */
[----:B------:R-:W-:Y:S08]  /*1fc0*/  @!P0 MUFU.RCP R3, R0 ;  /* 0x0000000000038308 */ /* 0x000ff00000001000 */
[----:B------:R-:W0:Y:S02]  /*1fd0*/  @P0 MUFU.RCP R2, R9 ;  /* 0x0000000900020308 */ /* 0x000e240000001000 */
[----:B0-----:R-:W-:-:S04]  /*1fe0*/  @P0 FFMA R29, R9, R2, -1 ;  /* 0xbf800000091d0423 */ /* 0x001fc80000000002 */
[----:B------:R-:W-:-:S04]  /*1ff0*/  @P0 FADD.FTZ R29, -R29, -RZ ;  /* 0x800000ff1d1d0221 */ /* 0x000fc80000010100 */
[----:B------:R-:W-:-:S04]  /*2000*/  @P0 FFMA R2, R2, R29, R2 ;  /* 0x0000001d02020223 */ /* 0x000fc80000000002 */
[----:B------:R-:W-:Y:S01]  /*2010*/  @P0 FFMA R3, R2, 1.84467440737095516160e+19, RZ ;  /* 0x5f80000002030823 */ /* 0x000fe200000000ff */
[----:B------:R-:W-:Y:S06]  /*2020*/  BRA `(.L_x_35) ;  /* 0x0000000000887947 */ /* 0x000fec0003800000 */
.L_x_34:
[----:B------:R-:W-:-:S04]  /*2030*/  IADD3 R31, PT, PT, R29, -0xfd, RZ ;  /* 0xffffff031d1f7810 */ /* 0x000fc80007ffe0ff */
[----:B------:R-:W-:-:S13]  /*2040*/  ISETP.GT.U32.AND P0, PT, R31, 0x1, PT ;  /* 0x000000011f00780c */ /* 0x000fda0003f04070 */
[----:B------:R-:W-:Y:S05]  /*2050*/  @P0 BRA `(.L_x_36) ;  /* 0x0000000000780947 */ /* 0x000fea0003800000 */
[----:B------:R-:W-:Y:S01]  /*2060*/  LOP3.LUT R2, R0, 0x7fffff, RZ, 0xc0, !PT ;  /* 0x007fffff00027812 */ /* 0x000fe200078ec0ff */
[----:B------:R-:W-:-:S03]  /*2070*/  IMAD.MOV.U32 R32, RZ, RZ, 0x3 ;  /* 0x00000003ff207424 */ /* 0x000fc600078e00ff */
[----:B------:R-:W-:Y:S02]  /*2080*/  LOP3.LUT R2, R2, 0x3f800000, RZ, 0xfc, !PT ;  /* 0x3f80000002027812 */ /* 0x000fe400078efcff */
[----:B------:R-:W-:Y:S02]  /*2090*/  SHF.L.U32 R32, R32, R31, RZ ;  /* 0x0000001f20207219 */ /* 0x000fe400000006ff */
[----:B------:R-:W0:Y:S02]  /*20a0*/  MUFU.RCP R3, R2 ;  /* 0x0000000200037308 */ /* 0x000e240000001000 */
[----:B0-----:R-:W-:-:S04]  /*20b0*/  FFMA R9, R2, R3, -1 ;  /* 0xbf80000002097423 */ /* 0x001fc80000000003 */
[----:B------:R-:W-:-:S04]  /*20c0*/  FADD.FTZ R30, -R9, -RZ ;  /* 0x800000ff091e7221 */ /* 0x000fc80000010100 */
[CCC-:B------:R-:W-:Y:S01]  /*20d0*/  FFMA.RM R9, R3.reuse, R30.reuse, R3.reuse ;  /* 0x0000001e03097223 */ /* 0x1c0fe20000004003 */
[----:B------:R-:W-:-:S04]  /*20e0*/  FFMA.RP R30, R3, R30, R3 ;  /* 0x0000001e031e7223 */ /* 0x000fc80000008003 */
[C---:B------:R-:W-:Y:S02]  /*20f0*/  LOP3.LUT R3, R9.reuse, 0x7fffff, RZ, 0xc0, !PT ;  /* 0x007fffff09037812 */ /* 0x040fe400078ec0ff */
[----:B------:R-:W-:Y:S02]  /*2100*/  FSETP.NEU.FTZ.AND P0, PT, R9, R30, PT ;  /* 0x0000001e0900720b */ /* 0x000fe40003f1d000 */
[----:B------:R-:W-:Y:S02]  /*2110*/  LOP3.LUT R3, R3, 0x800000, RZ, 0xfc, !PT ;  /* 0x0080000003037812 */ /* 0x000fe400078efcff */
[----:B------:R-:W-:Y:S02]  /*2120*/  SEL R9, RZ, 0xffffffff, !P0 ;  /* 0xffffffffff097807 */ /* 0x000fe40004000000 */
[----:B------:R-:W-:Y:S02]  /*2130*/  LOP3.LUT R32, R32, R3, RZ, 0xc0, !PT ;  /* 0x0000000320207212 */ /* 0x000fe400078ec0ff */
[----:B------:R-:W-:-:S02]  /*2140*/  IADD3 R2, PT, PT, -R9, RZ, RZ ;  /* 0x000000ff09027210 */ /* 0x000fc40007ffe1ff */
[-C--:B------:R-:W-:Y:S02]  /*2150*/  SHF.R.U32.HI R32, RZ, R31.reuse, R32 ;  /* 0x0000001fff207219 */ /* 0x080fe40000011620 */
[----:B------:R-:W-:Y:S02]  /*2160*/  LOP3.LUT P1, RZ, R2, R31, R3, 0xf8, !PT ;  /* 0x0000001f02ff7212 */ /* 0x000fe4000782f803 */
[C---:B------:R-:W-:Y:S02]  /*2170*/  LOP3.LUT P0, RZ, R32.reuse, 0x1, RZ, 0xc0, !PT ;  /* 0x0000000120ff7812 */ /* 0x040fe4000780c0ff */
[----:B------:R-:W-:-:S04]  /*2180*/  LOP3.LUT P2, RZ, R32, 0x2, RZ, 0xc0, !PT ;  /* 0x0000000220ff7812 */ /* 0x000fc8000784c0ff */
[----:B------:R-:W-:Y:S02]  /*2190*/  PLOP3.LUT P0, PT, P0, P1, P2, 0xe0, 0x0 ;  /* 0x000000000000781c */ /* 0x000fe40000703c20 */
[----:B------:R-:W-:Y:S02]  /*21a0*/  LOP3.LUT P1, RZ, R0, 0x7fffff, RZ, 0xc0, !PT ;  /* 0x007fffff00ff7812 */ /* 0x000fe4000782c0ff */
[----:B------:R-:W-:-:S05]  /*21b0*/  SEL R2, RZ, 0x1, !P0 ;  /* 0x00000001ff027807 */ /* 0x000fca0004000000 */
[----:B------:R-:W-:-:S05]  /*21c0*/  IMAD.MOV R2, RZ, RZ, -R2 ;  /* 0x000000ffff027224 */ /* 0x000fca00078e0a02 */
[----:B------:R-:W-:Y:S02]  /*21d0*/  ISETP.GE.AND P0, PT, R2, RZ, PT ;  /* 0x000000ff0200720c */ /* 0x000fe40003f06270 */
[----:B------:R-:W-:-:S04]  /*21e0*/  IADD3 R2, PT, PT, R29, -0xfc, RZ ;  /* 0xffffff041d027810 */ /* 0x000fc80007ffe0ff */
[----:B------:R-:W-:-:S07]  /*21f0*/  SHF.R.U32.HI R3, RZ, R2, R3 ;  /* 0x00000002ff037219 */ /* 0x000fce0000011603 */
[----:B------:R-:W-:-:S05]  /*2200*/  @!P0 VIADD R3, R3, 0x1 ;  /* 0x0000000103038836 */ /* 0x000fca0000000000 */
[----:B------:R-:W-:-:S04]  /*2210*/  @!P1 SHF.L.U32 R3, R3, 0x1, RZ ;  /* 0x0000000103039819 */ /* 0x000fc800000006ff */
[----:B------:R-:W-:Y:S01]  /*2220*/  LOP3.LUT R3, R3, 0x80000000, R0, 0xf8, !PT ;  /* 0x8000000003037812 */ /* 0x000fe200078ef800 */
[----:B------:R-:W-:Y:S06]  /*2230*/  BRA `(.L_x_35) ;  /* 0x0000000000047947 */ /* 0x000fec0003800000 */
.L_x_36:
[----:B------:R0:W1:Y:S02]  /*2240*/  MUFU.RCP R3, R0 ;  /* 0x0000000000037308 */ /* 0x0000640000001000 */
.L_x_35:
[----:B------:R-:W-:Y:S05]  /*2250*/  BSYNC.RECONVERGENT B1 ;  /* 0x0000000000017941 */ /* 0x000fea0003800200 */
.L_x_33:
[----:B01----:R-:W-:Y:S01]  /*2260*/  IMAD.MOV.U32 R0, RZ, RZ, R3 ;  /* 0x000000ffff007224 */ /* 0x003fe200078e0003 */
[----:B------:R-:W-:Y:S01]  /*2270*/  MOV R2, R10 ;  /* 0x0000000a00027202 */ /* 0x000fe20000000f00 */
[----:B------:R-:W-:-:S04]  /*2280*/  IMAD.MOV.U32 R3, RZ, RZ, 0x0 ;  /* 0x00000000ff037424 */ /* 0x000fc800078e00ff */
[----:B------:R-:W-:Y:S05]  /*2290*/  RET.REL.NODEC R2 `(_Z6kernelPK6tracesS1_PfS2_S2_) ;  /* 0xffffffdc02587950 */ /* 0x000fea0003c3ffff */
        .weak           $__internal_1_$__cuda_sm3x_div_rn_noftz_f32_slowpath
        .type           $__internal_1_$__cuda_sm3x_div_rn_noftz_f32_slowpath,@function
        .size           $__internal_1_$__cuda_sm3x_div_rn_noftz_f32_slowpath,(.L_x_73 - $__internal_1_$__cuda_sm3x_div_rn_noftz_f32_slowpath)
$__internal_1_$__cuda_sm3x_div_rn_noftz_f32_slowpath:
[----:B------:R-:W-:Y:S01]  /*22a0*/  SHF.R.U32.HI R34, RZ, 0x17, R3 ;  /* 0x00000017ff227819 */ /* 0x000fe20000011603 */
[----:B------:R-:W-:Y:S01]  /*22b0*/  BSSY.RECONVERGENT B2, `(.L_x_37) ;  /* 0x0000062000027945 */ /* 0x000fe20003800200 */
[----:B------:R-:W-:Y:S02]  /*22c0*/  SHF.R.U32.HI R35, RZ, 0x17, R0 ;  /* 0x00000017ff237819 */ /* 0x000fe40000011600 */
[----:B------:R-:W-:Y:S02]  /*22d0*/  LOP3.LUT R34, R34, 0xff, RZ, 0xc0, !PT ;  /* 0x000000ff22227812 */ /* 0x000fe400078ec0ff */
[----:B------:R-:W-:Y:S02]  /*22e0*/  LOP3.LUT R35, R35, 0xff, RZ, 0xc0, !PT ;  /* 0x000000ff23237812 */ /* 0x000fe400078ec0ff */
[----:B------:R-:W-:-:S03]  /*22f0*/  IADD3 R37, PT, PT, R34, -0x1, RZ ;  /* 0xffffffff22257810 */ /* 0x000fc60007ffe0ff */
[----:B------:R-:W-:Y:S01]  /*2300*/  VIADD R36, R35, 0xffffffff ;  /* 0xffffffff23247836 */ /* 0x000fe20000000000 */
[----:B------:R-:W-:-:S04]  /*2310*/  ISETP.GT.U32.AND P0, PT, R37, 0xfd, PT ;  /* 0x000000fd2500780c */ /* 0x000fc80003f04070 */
[----:B------:R-:W-:-:S13]  /*2320*/  ISETP.GT.U32.OR P0, PT, R36, 0xfd, P0 ;  /* 0x000000fd2400780c */ /* 0x000fda0000704470 */
[----:B------:R-:W-:Y:S01]  /*2330*/  @!P0 MOV R9, RZ ;  /* 0x000000ff00098202 */ /* 0x000fe20000000f00 */
[----:B------:R-:W-:Y:S06]  /*2340*/  @!P0 BRA `(.L_x_38) ;  /* 0x00000000005c8947 */ /* 0x000fec0003800000 */
[----:B------:R-:W-:Y:S02]  /*2350*/  FSETP.GTU.FTZ.AND P0, PT, |R0|, +INF , PT ;  /* 0x7f8000000000780b */ /* 0x000fe40003f1c200 */
[----:B------:R-:W-:-:S04]  /*2360*/  FSETP.GTU.FTZ.AND P1, PT, |R3|, +INF , PT ;  /* 0x7f8000000300780b */ /* 0x000fc80003f3c200 */
[----:B------:R-:W-:-:S13]  /*2370*/  PLOP3.LUT P0, PT, P0, P1, PT, 0xf8, 0x8f ;  /* 0x00000000008f781c */ /* 0x000fda0000703f70 */
[----:B------:R-:W-:Y:S05]  /*2380*/  @P0 BRA `(.L_x_39) ;  /* 0x00000004004c0947 */ /* 0x000fea0003800000 */
[----:B------:R-:W-:-:S13]  /*2390*/  LOP3.LUT P0, RZ, R3, 0x7fffffff, R0, 0xc8, !PT ;  /* 0x7fffffff03ff7812 */ /* 0x000fda000780c800 */
[----:B------:R-:W-:Y:S05]  /*23a0*/  @!P0 BRA `(.L_x_40) ;  /* 0x00000004003c8947 */ /* 0x000fea0003800000 */
[C---:B------:R-:W-:Y:S02]  /*23b0*/  FSETP.NEU.FTZ.AND P0, PT, |R0|.reuse, +INF , PT ;  /* 0x7f8000000000780b */ /* 0x040fe40003f1d200 */
[----:B------:R-:W-:Y:S02]  /*23c0*/  FSETP.NEU.FTZ.AND P2, PT, |R3|, +INF , PT ;  /* 0x7f8000000300780b */ /* 0x000fe40003f5d200 */
[----:B------:R-:W-:-:S11]  /*23d0*/  FSETP.NEU.FTZ.AND P1, PT, |R0|, +INF , PT ;  /* 0x7f8000000000780b */ /* 0x000fd60003f3d200 */
[----:B------:R-:W-:Y:S05]  /*23e0*/  @!P2 BRA !P0, `(.L_x_40) ;  /* 0x00000004002ca947 */ /* 0x000fea0004000000 */
[----:B------:R-:W-:-:S04]  /*23f0*/  LOP3.LUT P0, RZ, R0, 0x7fffffff, RZ, 0xc0, !PT ;  /* 0x7fffffff00ff7812 */ /* 0x000fc8000780c0ff */
[----:B------:R-:W-:-:S13]  /*2400*/  PLOP3.LUT P0, PT, P2, P0, PT, 0x2f, 0xf2 ;  /* 0x0000000000f2781c */ /* 0x000fda0001700577 */
[----:B------:R-:W-:Y:S05]  /*2410*/  @P0 BRA `(.L_x_41) ;  /* 0x0000000400180947 */ /* 0x000fea0003800000 */
[----:B------:R-:W-:-:S04]  /*2420*/  LOP3.LUT P0, RZ, R3, 0x7fffffff, RZ, 0xc0, !PT ;  /* 0x7fffffff03ff7812 */ /* 0x000fc8000780c0ff */
[----:B------:R-:W-:-:S13]  /*2430*/  PLOP3.LUT P0, PT, P1, P0, PT, 0x2f, 0xf2 ;  /* 0x0000000000f2781c */ /* 0x000fda0000f00577 */
[----:B------:R-:W-:Y:S05]  /*2440*/  @P0 BRA `(.L_x_42) ;  /* 0x0000000400000947 */ /* 0x000fea0003800000 */
[----:B------:R-:W-:Y:S02]  /*2450*/  ISETP.GE.AND P0, PT, R36, RZ, PT ;  /* 0x000000ff2400720c */ /* 0x000fe40003f06270 */
[----:B------:R-:W-:-:S11]  /*2460*/  ISETP.GE.AND P1, PT, R37, RZ, PT ;  /* 0x000000ff2500720c */ /* 0x000fd60003f26270 */
[----:B------:R-:W-:Y:S01]  /*2470*/  @P0 IMAD.MOV.U32 R9, RZ, RZ, RZ ;  /* 0x000000ffff090224 */ /* 0x000fe200078e00ff */
[----:B------:R-:W-:Y:S01]  /*2480*/  @!P0 MOV R9, 0xffffffc0 ;  /* 0xffffffc000098802 */ /* 0x000fe20000000f00 */
[----:B------:R-:W-:Y:S01]  /*2490*/  @!P0 FFMA R0, R0, 1.84467440737095516160e+19, RZ ;  /* 0x5f80000000008823 */ /* 0x000fe200000000ff */
[----:B------:R-:W-:-:S03]  /*24a0*/  @!P1 FFMA R3, R3, 1.84467440737095516160e+19, RZ ;  /* 0x5f80000003039823 */ /* 0x000fc600000000ff */
[----:B------:R-:W-:-:S07]  /*24b0*/  @!P1 VIADD R9, R9, 0x40 ;  /* 0x0000004009099836 */ /* 0x000fce0000000000 */
.L_x_38:
[----:B------:R-:W-:Y:S01]  /*24c0*/  LEA R36, R34, 0xc0800000, 0x17 ;  /* 0xc080000022247811 */ /* 0x000fe200078eb8ff */
[----:B------:R-:W-:Y:S01]  /*24d0*/  VIADD R35, R35, 0xffffff81 ;  /* 0xffffff8123237836 */ /* 0x000fe20000000000 */
[----:B------:R-:W-:Y:S02]  /*24e0*/  BSSY.RECONVERGENT B3, `(.L_x_43) ;  /* 0x0000035000037945 */ /* 0x000fe40003800200 */
[----:B------:R-:W-:Y:S01]  /*24f0*/  IADD3 R36, PT, PT, -R36, R3, RZ ;  /* 0x0000000324247210 */ /* 0x000fe20007ffe1ff */
[C---:B------:R-:W-:Y:S01]  /*2500*/  IMAD R0, R35.reuse, -0x800000, R0 ;  /* 0xff80000023007824 */ /* 0x040fe200078e0200 */
[----:B------:R-:W-:Y:S02]  /*2510*/  IADD3 R34, PT, PT, R35, 0x7f, -R34 ;  /* 0x0000007f23227810 */ /* 0x000fe40007ffe822 */
[----:B------:R-:W0:Y:S01]  /*2520*/  MUFU.RCP R38, R36 ;  /* 0x0000002400267308 */ /* 0x000e220000001000 */
[----:B------:R-:W-:Y:S01]  /*2530*/  FADD.FTZ R3, -R36, -RZ ;  /* 0x800000ff24037221 */ /* 0x000fe20000010100 */
[----:B------:R-:W-:-:S03]  /*2540*/  IADD3 R9, PT, PT, R34, R9, RZ ;  /* 0x0000000922097210 */ /* 0x000fc60007ffe0ff */
[----:B0-----:R-:W-:-:S04]  /*2550*/  FFMA R35, R38, R3, 1 ;  /* 0x3f80000026237423 */ /* 0x001fc80000000003 */
[----:B------:R-:W-:-:S04]  /*2560*/  FFMA R35, R38, R35, R38 ;  /* 0x0000002326237223 */ /* 0x000fc80000000026 */
[----:B------:R-:W-:-:S04]  /*2570*/  FFMA R34, R0, R35, RZ ;  /* 0x0000002300227223 */ /* 0x000fc800000000ff */
[----:B------:R-:W-:-:S04]  /*2580*/  FFMA R37, R3, R34, R0 ;  /* 0x0000002203257223 */ /* 0x000fc80000000000 */
[----:B------:R-:W-:-:S04]  /*2590*/  FFMA R34, R35, R37, R34 ;  /* 0x0000002523227223 */ /* 0x000fc80000000022 */
[----:B------:R-:W-:-:S04]  /*25a0*/  FFMA R37, R3, R34, R0 ;  /* 0x0000002203257223 */ /* 0x000fc80000000000 */
[----:B------:R-:W-:-:S05]  /*25b0*/  FFMA R0, R35, R37, R34 ;  /* 0x0000002523007223 */ /* 0x000fca0000000022 */
[----:B------:R-:W-:-:S04]  /*25c0*/  SHF.R.U32.HI R3, RZ, 0x17, R0 ;  /* 0x00000017ff037819 */ /* 0x000fc80000011600 */
[----:B------:R-:W-:-:S05]  /*25d0*/  LOP3.LUT R36, R3, 0xff, RZ, 0xc0, !PT ;  /* 0x000000ff03247812 */ /* 0x000fca00078ec0ff */
[----:B------:R-:W-:-:S05]  /*25e0*/  IMAD.IADD R3, R36, 0x1, R9 ;  /* 0x0000000124037824 */ /* 0x000fca00078e0209 */
[----:B------:R-:W-:-:S04]  /*25f0*/  IADD3 R36, PT, PT, R3, -0x1, RZ ;  /* 0xffffffff03247810 */ /* 0x000fc80007ffe0ff */
[----:B------:R-:W-:-:S13]  /*2600*/  ISETP.GE.U32.AND P0, PT, R36, 0xfe, PT ;  /* 0x000000fe2400780c */ /* 0x000fda0003f06070 */
[----:B------:R-:W-:Y:S05]  /*2610*/  @!P0 BRA `(.L_x_44) ;  /* 0x0000000000808947 */ /* 0x000fea0003800000 */
[----:B------:R-:W-:-:S13]  /*2620*/  ISETP.GT.AND P0, PT, R3, 0xfe, PT ;  /* 0x000000fe0300780c */ /* 0x000fda0003f04270 */
[----:B------:R-:W-:Y:S05]  /*2630*/  @P0 BRA `(.L_x_45) ;  /* 0x00000000006c0947 */ /* 0x000fea0003800000 */
[----:B------:R-:W-:-:S13]  /*2640*/  ISETP.GE.AND P0, PT, R3, 0x1, PT ;  /* 0x000000010300780c */ /* 0x000fda0003f06270 */
[----:B------:R-:W-:Y:S05]  /*2650*/  @P0 BRA `(.L_x_46) ;  /* 0x0000000000740947 */ /* 0x000fea0003800000 */
[----:B------:R-:W-:Y:S02]  /*2660*/  ISETP.GE.AND P0, PT, R3, -0x18, PT ;  /* 0xffffffe80300780c */ /* 0x000fe40003f06270 */
[----:B------:R-:W-:-:S11]  /*2670*/  LOP3.LUT R0, R0, 0x80000000, RZ, 0xc0, !PT ;  /* 0x8000000000007812 */ /* 0x000fd600078ec0ff */
[----:B------:R-:W-:Y:S05]  /*2680*/  @!P0 BRA `(.L_x_46) ;  /* 0x0000000000688947 */ /* 0x000fea0003800000 */
[CCC-:B------:R-:W-:Y:S01]  /*2690*/  FFMA.RP R9, R35.reuse, R37.reuse, R34.reuse ;  /* 0x0000002523097223 */ /* 0x1c0fe20000008022 */
[CCC-:B------:R-:W-:Y:S01]  /*26a0*/  FFMA.RM R36, R35.reuse, R37.reuse, R34.reuse ;  /* 0x0000002523247223 */ /* 0x1c0fe20000004022 */
[----:B------:R-:W-:Y:S01]  /*26b0*/  FFMA.RZ R34, R35, R37, R34 ;  /* 0x0000002523227223 */ /* 0x000fe2000000c022 */
[C---:B------:R-:W-:Y:S02]  /*26c0*/  ISETP.NE.AND P2, PT, R3.reuse, RZ, PT ;  /* 0x000000ff0300720c */ /* 0x040fe40003f45270 */
[----:B------:R-:W-:Y:S02]  /*26d0*/  ISETP.NE.AND P1, PT, R3, RZ, PT ;  /* 0x000000ff0300720c */ /* 0x000fe40003f25270 */
[----:B------:R-:W-:Y:S02]  /*26e0*/  LOP3.LUT R34, R34, 0x7fffff, RZ, 0xc0, !PT ;  /* 0x007fffff22227812 */ /* 0x000fe400078ec0ff */
[----:B------:R-:W-:Y:S01]  /*26f0*/  FSETP.NEU.FTZ.AND P0, PT, R9, R36, PT ;  /* 0x000000240900720b */ /* 0x000fe20003f1d000 */
[----:B------:R-:W-:Y:S01]  /*2700*/  VIADD R9, R3, 0x20 ;  /* 0x0000002003097836 */ /* 0x000fe20000000000 */
[----:B------:R-:W-:-:S02]  /*2710*/  LOP3.LUT R34, R34, 0x800000, RZ, 0xfc, !PT ;  /* 0x0080000022227812 */ /* 0x000fc400078efcff */
[----:B------:R-:W-:Y:S02]  /*2720*/  IADD3 R3, PT, PT, -R3, RZ, RZ ;  /* 0x000000ff03037210 */ /* 0x000fe40007ffe1ff */
[----:B------:R-:W-:Y:S02]  /*2730*/  SHF.L.U32 R9, R34, R9, RZ ;  /* 0x0000000922097219 */ /* 0x000fe400000006ff */
[----:B------:R-:W-:Y:S02]  /*2740*/  SEL R3, R3, RZ, P2 ;  /* 0x000000ff03037207 */ /* 0x000fe40001000000 */
[----:B------:R-:W-:Y:S02]  /*2750*/  ISETP.NE.AND P1, PT, R9, RZ, P1 ;  /* 0x000000ff0900720c */ /* 0x000fe40000f25270 */
[----:B------:R-:W-:Y:S02]  /*2760*/  SHF.R.U32.HI R3, RZ, R3, R34 ;  /* 0x00000003ff037219 */ /* 0x000fe40000011622 */
[----:B------:R-:W-:-:S02]  /*2770*/  PLOP3.LUT P0, PT, P0, P1, PT, 0xf8, 0x8f ;  /* 0x00000000008f781c */ /* 0x000fc40000703f70 */
[----:B------:R-:W-:Y:S02]  /*2780*/  SHF.R.U32.HI R34, RZ, 0x1, R3 ;  /* 0x00000001ff227819 */ /* 0x000fe40000011603 */
[----:B------:R-:W-:-:S04]  /*2790*/  SEL R9, RZ, 0x1, !P0 ;  /* 0x00000001ff097807 */ /* 0x000fc80004000000 */
[----:B------:R-:W-:-:S04]  /*27a0*/  LOP3.LUT R36, R9, 0x1, R34, 0xf8, !PT ;  /* 0x0000000109247812 */ /* 0x000fc800078ef822 */
[----:B------:R-:W-:-:S05]  /*27b0*/  LOP3.LUT R3, R36, R3, RZ, 0xc0, !PT ;  /* 0x0000000324037212 */ /* 0x000fca00078ec0ff */
[----:B------:R-:W-:-:S05]  /*27c0*/  IMAD.IADD R3, R34, 0x1, R3 ;  /* 0x0000000122037824 */ /* 0x000fca00078e0203 */
[----:B------:R-:W-:Y:S01]  /*27d0*/  LOP3.LUT R0, R3, R0, RZ, 0xfc, !PT ;  /* 0x0000000003007212 */ /* 0x000fe200078efcff */
[----:B------:R-:W-:Y:S06]  /*27e0*/  BRA `(.L_x_46) ;  /* 0x0000000000107947 */ /* 0x000fec0003800000 */
.L_x_45:
[----:B------:R-:W-:-:S04]  /*27f0*/  LOP3.LUT R0, R0, 0x80000000, RZ, 0xc0, !PT ;  /* 0x8000000000007812 */ /* 0x000fc800078ec0ff */
[----:B------:R-:W-:Y:S01]  /*2800*/  LOP3.LUT R0, R0, 0x7f800000, RZ, 0xfc, !PT ;  /* 0x7f80000000007812 */ /* 0x000fe200078efcff */
[----:B------:R-:W-:Y:S06]  /*2810*/  BRA `(.L_x_46) ;  /* 0x0000000000047947 */ /* 0x000fec0003800000 */
.L_x_44:
[----:B------:R-:W-:-:S07]  /*2820*/  LEA R0, R9, R0, 0x17 ;  /* 0x0000000009007211 */ /* 0x000fce00078eb8ff */
.L_x_46:
[----:B------:R-:W-:Y:S05]  /*2830*/  BSYNC.RECONVERGENT B3 ;  /* 0x0000000000037941 */ /* 0x000fea0003800200 */
.L_x_43:
[----:B------:R-:W-:Y:S05]  /*2840*/  BRA `(.L_x_47) ;  /* 0x0000000000207947 */ /* 0x000fea0003800000 */
.L_x_42:
[----:B------:R-:W-:-:S04]  /*2850*/  LOP3.LUT R0, R3, 0x80000000, R0, 0x48, !PT ;  /* 0x8000000003007812 */ /* 0x000fc800078e4800 */
[----:B------:R-:W-:Y:S01]  /*2860*/  LOP3.LUT R0, R0, 0x7f800000, RZ, 0xfc, !PT ;  /* 0x7f80000000007812 */ /* 0x000fe200078efcff */
[----:B------:R-:W-:Y:S06]  /*2870*/  BRA `(.L_x_47) ;  /* 0x0000000000147947 */ /* 0x000fec0003800000 */
.L_x_41:
[----:B------:R-:W-:Y:S01]  /*2880*/  LOP3.LUT R0, R3, 0x80000000, R0, 0x48, !PT ;  /* 0x8000000003007812 */ /* 0x000fe200078e4800 */
[----:B------:R-:W-:Y:S06]  /*2890*/  BRA `(.L_x_47) ;  /* 0x00000000000c7947 */ /* 0x000fec0003800000 */
.L_x_40:
[----:B------:R-:W0:Y:S01]  /*28a0*/  MUFU.RSQ R0, -QNAN ;  /* 0xffc0000000007908 */ /* 0x000e220000001400 */
[----:B------:R-:W-:Y:S05]  /*28b0*/  BRA `(.L_x_47) ;  /* 0x0000000000047947 */ /* 0x000fea0003800000 */
.L_x_39:
[----:B------:R-:W-:-:S07]  /*28c0*/  FADD.FTZ R0, R0, R3 ;  /* 0x0000000300007221 */ /* 0x000fce0000010000 */
.L_x_47:
[----:B------:R-:W-:Y:S05]  /*28d0*/  BSYNC.RECONVERGENT B2 ;  /* 0x0000000000027941 */ /* 0x000fea0003800200 */
.L_x_37:
[----:B------:R-:W-:Y:S02]  /*28e0*/  HFMA2 R3, -RZ, RZ, 0, 0 ;  /* 0x00000000ff037431 */ /* 0x000fe400000001ff */
[----:B0-----:R-:W-:Y:S02]  /*28f0*/  IMAD.MOV.U32 R9, RZ, RZ, R0 ;  /* 0x000000ffff097224 */ /* 0x001fe400078e0000 */
[----:B------:R-:W-:Y:S05]  /*2900*/  RET.REL.NODEC R2 `(_Z6kernelPK6tracesS1_PfS2_S2_) ;  /* 0xffffffd402bc7950 */ /* 0x000fea0003c3ffff */
.L_x_48:
[----:B------:R-:W-:-:S00]  /*2910*/  BRA `(.L_x_48) ;  /* 0xfffffffc00fc7947 */ /* 0x000fc0000383ffff */
[----:B------:R-:W-:-:S00]  /*2920*/  NOP ;  /* 0x0000000000007918 */ /* 0x000fc00000000000 */
        /* <DEDUP_REMOVED lines=13> */
.L_x_73:


//--------------------- .text._Z14zero_the_forceP6traces --------------------------
	.section	.text._Z14zero_the_forceP6traces,"ax",@progbits
	.align	128
        .global         _Z14zero_the_forceP6traces
        .type           _Z14zero_the_forceP6traces,@function
        .size           _Z14zero_the_forceP6traces,(.L_x_74 - _Z14zero_the_forceP6traces)
        .other          _Z14zero_the_forceP6traces,@"STO_CUDA_ENTRY STV_DEFAULT"
_Z14zero_the_forceP6traces:
.text._Z14zero_the_forceP6traces:
[----:B------:R-:W-:Y:S08]  /*0000*/  LDC R1, c[0x0][0x37c] ;  /* 0x0000df00ff017b82 */ /* 0x000ff00000000800 */
[----:B------:R-:W0:Y:S01]  /*0010*/  LDC.64 R2, c[0x0][0x380] ;  /* 0x0000e000ff027b82 */ /* 0x000e220000000a00 */
[----:B------:R-:W0:Y:S02]  /*0020*/  LDCU.64 UR4, c[0x0][0x358] ;  /* 0x00006b00ff0477ac */ /* 0x000e240008000a00 */
[----:B0-----:R-:W2:Y:S04]  /*0030*/  LDG.E.U8 R10, desc[UR4][R2.64+0x7] ;  /* 0x00000704020a7981 */ /* 0x001ea8000c1e1100 */
        /* <DEDUP_REMOVED lines=14> */
[----:B------:R-:W4:Y:S01]  /*0120*/  LDG.E.U8 R4, desc[UR4][R2.64+0x12] ;  /* 0x0000120402047981 */ /* 0x000f22000c1e1100 */
[----:B------:R-:W0:Y:S01]  /*0130*/  S2R R0, SR_CTAID.Y ;  /* 0x0000000000007919 */ /* 0x000e220000002600 */
[----:B--2---:R-:W-:-:S02]  /*0140*/  IMAD.SHL.U32 R10, R10, 0x1000000, RZ ;  /* 0x010000000a0a7824 */ /* 0x004fc400078e00ff */
[----:B---3--:R-:W-:Y:S01]  /*0150*/  IMAD.SHL.U32 R14, R14, 0x1000000, RZ ;  /* 0x010000000e0e7824 */ /* 0x008fe200078e00ff */
[----:B----4-:R-:W-:Y:S02]  /*0160*/  PRMT R6, R6, 0x6540, R7 ;  /* 0x0000654006067816 */ /* 0x010fe40000000007 */
[----:B------:R-:W-:Y:S02]  /*0170*/  PRMT R11, R11, 0x6540, R12 ;  /* 0x000065400b0b7816 */ /* 0x000fe4000000000c */
[----:B------:R-:W-:Y:S02]  /*0180*/  SHF.L.U32 R9, R9, 0x10, RZ ;  /* 0x0000001009097819 */ /* 0x000fe400000006ff */
[----:B------:R-:W-:Y:S02]  /*0190*/  SHF.L.U32 R13, R13, 0x10, RZ ;  /* 0x000000100d0d7819 */ /* 0x000fe400000006ff */
[----:B------:R-:W-:Y:S02]  /*01a0*/  LOP3.LUT R6, R6, R10, R9, 0xfe, !PT ;  /* 0x0000000a06067212 */ /* 0x000fe400078efe09 */
[----:B------:R-:W-:-:S03]  /*01b0*/  LOP3.LUT R7, R11, R14, R13, 0xfe, !PT ;  /* 0x0000000e0b077212 */ /* 0x000fc600078efe0d */
[----:B0-----:R-:W-:-:S06]  /*01c0*/  IMAD.WIDE.U32 R6, R0, 0x4, R6 ;  /* 0x0000000400067825 */ /* 0x001fcc00078e0006 */
[----:B------:R-:W2:Y:S01]  /*01d0*/  LDG.E R6, desc[UR4][R6.64] ;  /* 0x0000000406067981 */ /* 0x000ea2000c1e1900 */
[----:B------:R-:W-:Y:S01]  /*01e0*/  IMAD.SHL.U32 R8, R8, 0x1000000, RZ ;  /* 0x0100000008087824 */ /* 0x000fe200078e00ff */
[----:B------:R-:W-:Y:S01]  /*01f0*/  PRMT R15, R15, 0x6540, R16 ;  /* 0x000065400f0f7816 */ /* 0x000fe20000000010 */
[----:B------:R-:W-:Y:S01]  /*0200*/  IMAD.SHL.U32 R5, R5, 0x1000000, RZ ;  /* 0x0100000005057824 */ /* 0x000fe200078e00ff */
[----:B------:R-:W-:Y:S02]  /*0210*/  PRMT R18, R18, 0x6540, R19 ;  /* 0x0000654012127816 */ /* 0x000fe40000000013 */
[----:B------:R-:W-:Y:S02]  /*0220*/  SHF.L.U32 R17, R17, 0x10, RZ ;  /* 0x0000001011117819 */ /* 0x000fe400000006ff */
[----:B------:R-:W-:Y:S02]  /*0230*/  SHF.L.U32 R2, R4, 0x10, RZ ;  /* 0x0000001004027819 */ /* 0x000fe400000006ff */
[----:B------:R-:W-:-:S02]  /*0240*/  LOP3.LUT R4, R15, R8, R17, 0xfe, !PT ;  /* 0x000000080f047212 */ /* 0x000fc400078efe11 */
[----:B------:R-:W-:-:S03]  /*0250*/  LOP3.LUT R5, R18, R5, R2, 0xfe, !PT ;  /* 0x0000000512057212 */ /* 0x000fc600078efe02 */
[----:B------:R-:W-:-:S06]  /*0260*/  IMAD.WIDE.U32 R4, R0, 0x8, R4 ;  /* 0x0000000800047825 */ /* 0x000fcc00078e0004 */
[----:B------:R-:W5:Y:S01]  /*0270*/  LDG.E.64 R4, desc[UR4][R4.64] ;  /* 0x0000000404047981 */ /* 0x000f62000c1e1b00 */
[----:B------:R-:W-:Y:S01]  /*0280*/  HFMA2 R13, -RZ, RZ, 0, 0 ;  /* 0x00000000ff0d7431 */ /* 0x000fe200000001ff */
[----:B--2---:R-:W-:-:S13]  /*0290*/  ISETP.GE.AND P1, PT, R6, 0x1, PT ;  /* 0x000000010600780c */ /* 0x004fda0003f26270 */
[----:B------:R-:W-:Y:S05]  /*02a0*/  @!P1 BRA `(.L_x_49) ;  /* 0x0000000800b09947 */ /* 0x000fea0003800000 */
[----:B-----5:R0:W5:Y:S01]  /*02b0*/  LDG.E R7, desc[UR4][R4.64] ;  /* 0x0000000404077981 */ /* 0x020162000c1e1900 */
[C---:B------:R-:W-:Y:S01]  /*02c0*/  ISETP.GE.U32.AND P0, PT, R6.reuse, 0x4, PT ;  /* 0x000000040600780c */ /* 0x040fe20003f06070 */
[----:B------:R-:W-:Y:S01]  /*02d0*/  IMAD.MOV.U32 R13, RZ, RZ, RZ ;  /* 0x000000ffff0d7224 */ /* 0x000fe200078e00ff */
[----:B------:R-:W-:Y:S02]  /*02e0*/  LOP3.LUT R8, R6, 0x3, RZ, 0xc0, !PT ;  /* 0x0000000306087812 */ /* 0x000fe400078ec0ff */
[----:B------:R-:W-:-:S09]  /*02f0*/  MOV R9, RZ ;  /* 0x000000ff00097202 */ /* 0x000fd20000000f00 */
[----:B0-----:R-:W-:Y:S05]  /*0300*/  @!P0 BRA `(.L_x_50) ;  /* 0x0000000800548947 */ /* 0x001fea0003800000 */
[----:B------:R-:W-:Y:S01]  /*0310*/  LOP3.LUT R9, R6, 0x7ffffffc, RZ, 0xc0, !PT ;  /* 0x7ffffffc06097812 */ /* 0x000fe200078ec0ff */
[----:B------:R-:W-:Y:S01]  /*0320*/  IMAD.MOV.U32 R13, RZ, RZ, RZ ;  /* 0x000000ffff0d7224 */ /* 0x000fe200078e00ff */
[----:B------:R-:W-:-:S03]  /*0330*/  IADD3 R2, P2, PT, R4, 0x8, RZ ;  /* 0x0000000804027810 */ /* 0x000fc60007f5e0ff */
[----:B------:R-:W-:Y:S01]  /*0340*/  IMAD.MOV R11, RZ, RZ, -R9 ;  /* 0x000000ffff0b7224 */ /* 0x000fe200078e0a09 */
[----:B------:R-:W-:-:S04]  /*0350*/  IADD3.X R3, PT, PT, RZ, R5, RZ, P2, !PT ;  /* 0x00000005ff037210 */ /* 0x000fc800017fe4ff */
[----:B------:R-:W-:-:S13]  /*0360*/  ISETP.GE.AND P0, PT, R11, RZ, PT ;  /* 0x000000ff0b00720c */ /* 0x000fda0003f06270 */
[----:B------:R-:W-:Y:S05]  /*0370*/  @P0 BRA `(.L_x_51) ;  /* 0x0000000400dc0947 */ /* 0x000fea0003800000 */
[----:B------:R-:W-:Y:S02]  /*0380*/  IADD3 R0, PT, PT, -R11, RZ, RZ ;  /* 0x000000ff0b007210 */ /* 0x000fe40007ffe1ff */
[----:B------:R-:W-:Y:S02]  /*0390*/  PLOP3.LUT P0, PT, PT, PT, PT, 0x80, 0x8 ;  /* 0x000000000008781c */ /* 0x000fe40003f0f070 */
[----:B------:R-:W-:-:S13]  /*03a0*/  ISETP.GT.AND P2, PT, R0, 0xc, PT ;  /* 0x0000000c0000780c */ /* 0x000fda0003f44270 */
[----:B------:R-:W-:Y:S05]  /*03b0*/  @!P2 BRA `(.L_x_52) ;  /* 0x000000040020a947 */ /* 0x000fea0003800000 */
[----:B------:R-:W-:-:S13]  /*03c0*/  PLOP3.LUT P0, PT, PT, PT, PT, 0x8, 0x80 ;  /* 0x000000000080781c */ /* 0x000fda0003f0e170 */
.L_x_53:
[----:B------:R-:W2:Y:S04]  /*03d0*/  LDG.E R17, desc[UR4][R2.64+-0x8] ;  /* 0xfffff80402117981 */ /* 0x000ea8000c1e1900 */
[----:B------:R-:W3:Y:S04]  /*03e0*/  LDG.E R25, desc[UR4][R2.64+-0x4] ;  /* 0xfffffc0402197981 */ /* 0x000ee8000c1e1900 */
[----:B------:R-:W4:Y:S04]  /*03f0*/  LDG.E R27, desc[UR4][R2.64] ;  /* 0x00000004021b7981 */ /* 0x000f28000c1e1900 */
        /* <DEDUP_REMOVED lines=12> */
[----:B------:R-:W4:Y:S01]  /*04c0*/  LDG.E R12, desc[UR4][R2.64+0x34] ;  /* 0x00003404020c7981 */ /* 0x000f22000c1e1900 */
[----:B------:R-:W-:-:S05]  /*04d0*/  VIADD R11, R11, 0x10 ;  /* 0x000000100b0b7836 */ /* 0x000fca0000000000 */
[----:B------:R-:W-:Y:S01]  /*04e0*/  ISETP.GE.AND P2, PT, R11, -0xc, PT ;  /* 0xfffffff40b00780c */ /* 0x000fe20003f46270 */
[----:B--2--5:R-:W-:-:S04]  /*04f0*/  FADD R23, -R7, R17 ;  /* 0x0000001107177221 */ /* 0x024fc80000000100 */
[----:B------:R-:W-:Y:S01]  /*0500*/  FADD R21, R23, R13 ;  /* 0x0000000d17157221 */ /* 0x000fe20000000000 */
[C---:B---3--:R-:W-:Y:S01]  /*0510*/  FADD R17, -R7.reuse, R25 ;  /* 0x0000001907117221 */ /* 0x048fe20000000100 */
[----:B------:R0:W-:Y:S01]  /*0520*/  STG.E desc[UR4][R2.64+-0x8], R23 ;  /* 0xfffff81702007986 */ /* 0x0001e2000c101904 */
[----:B----4-:R-:W-:Y:S02]  /*0530*/  FADD R13, -R7, R27 ;  /* 0x0000001b070d7221 */ /* 0x010fe40000000100 */
[----:B------:R-:W-:Y:S01]  /*0540*/  FADD R21, R21, R17 ;  /* 0x0000001115157221 */ /* 0x000fe20000000000 */
[----:B------:R1:W-:Y:S01]  /*0550*/  STG.E desc[UR4][R2.64+-0x4], R17 ;  /* 0xfffffc1102007986 */ /* 0x0003e2000c101904 */
[----:B------:R-:W-:Y:S02]  /*0560*/  FADD R19, -R7, R19 ;  /* 0x0000001307137221 */ /* 0x000fe40000000100 */
[----:B------:R-:W-:Y:S01]  /*0570*/  FADD R21, R21, R13 ;  /* 0x0000000d15157221 */ /* 0x000fe20000000000 */
[----:B------:R2:W-:Y:S01]  /*0580*/  STG.E desc[UR4][R2.64], R13 ;  /* 0x0000000d02007986 */ /* 0x0005e2000c101904 */
[----:B------:R-:W-:-:S02]  /*0590*/  FADD R15, -R7, R15 ;  /* 0x0000000f070f7221 */ /* 0x000fc40000000100 */
[----:B------:R-:W-:Y:S01]  /*05a0*/  FADD R25, R21, R19 ;  /* 0x0000001315197221 */ /* 0x000fe20000000000 */
[----:B------:R-:W-:Y:S01]  /*05b0*/  STG.E desc[UR4][R2.64+0x4], R19 ;  /* 0x0000041302007986 */ /* 0x000fe2000c101904 */
[----:B------:R-:W-:Y:S02]  /*05c0*/  FADD R21, -R7, R28 ;  /* 0x0000001c07157221 */ /* 0x000fe40000000100 */
[----:B------:R-:W-:Y:S01]  /*05d0*/  FADD R28, R25, R15 ;  /* 0x0000000f191c7221 */ /* 0x000fe20000000000 */
[----:B------:R3:W-:Y:S01]  /*05e0*/  STG.E desc[UR4][R2.64+0x8], R15 ;  /* 0x0000080f02007986 */ /* 0x0007e2000c101904 */
[C---:B0-----:R-:W-:Y:S02]  /*05f0*/  FADD R23, -R7.reuse, R26 ;  /* 0x0000001a07177221 */ /* 0x041fe40000000100 */
[----:B------:R-:W-:Y:S01]  /*0600*/  FADD R28, R28, R21 ;  /* 0x000000151c1c7221 */ /* 0x000fe20000000000 */
[----:B------:R0:W-:Y:S01]  /*0610*/  STG.E desc[UR4][R2.64+0xc], R21 ;  /* 0x00000c1502007986 */ /* 0x0001e2000c101904 */
[----:B------:R-:W-:-:S02]  /*0620*/  FADD R25, -R7, R24 ;  /* 0x0000001807197221 */ /* 0x000fc40000000100 */
[----:B------:R-:W-:Y:S01]  /*0630*/  FADD R28, R28, R23 ;  /* 0x000000171c1c7221 */ /* 0x000fe20000000000 */
[----:B------:R4:W-:Y:S01]  /*0640*/  STG.E desc[UR4][R2.64+0x10], R23 ;  /* 0x0000101702007986 */ /* 0x0009e2000c101904 */
[C---:B------:R-:W-:Y:S02]  /*0650*/  FADD R27, -R7.reuse, R22 ;  /* 0x00000016071b7221 */ /* 0x040fe40000000100 */
[----:B------:R-:W-:Y:S01]  /*0660*/  FADD R28, R28, R25 ;  /* 0x000000191c1c7221 */ /* 0x000fe20000000000 */
[----:B------:R-:W-:Y:S01]  /*0670*/  STG.E desc[UR4][R2.64+0x14], R25 ;  /* 0x0000141902007986 */ /* 0x000fe2000c101904 */
[C---:B------:R-:W-:Y:S02]  /*0680*/  FADD R29, -R7.reuse, R20 ;  /* 0x00000014071d7221 */ /* 0x040fe40000000100 */
[----:B------:R-:W-:Y:S01]  /*0690*/  FADD R28, R28, R27 ;  /* 0x0000001b1c1c7221 */ /* 0x000fe20000000000 */
[----:B------:R-:W-:Y:S01]  /*06a0*/  STG.E desc[UR4][R2.64+0x18], R27 ;  /* 0x0000181b02007986 */ /* 0x000fe2000c101904 */
[----:B-1----:R-:W-:-:S02]  /*06b0*/  FADD R17, -R7, R18 ;  /* 0x0000001207117221 */ /* 0x002fc40000000100 */
[----:B------:R-:W-:Y:S01]  /*06c0*/  FADD R28, R28, R29 ;  /* 0x0000001d1c1c7221 */ /* 0x000fe20000000000 */
[----:B------:R-:W-:Y:S01]  /*06d0*/  STG.E desc[UR4][R2.64+0x1c], R29 ;  /* 0x00001c1d02007986 */ /* 0x000fe2000c101904 */
[C---:B--2---:R-:W-:Y:S02]  /*06e0*/  FADD R13, -R7.reuse, R16 ;  /* 0x00000010070d7221 */ /* 0x044fe40000000100 */
[----:B------:R-:W-:Y:S01]  /*06f0*/  FADD R28, R28, R17 ;  /* 0x000000111c1c7221 */ /* 0x000fe20000000000 */
[----:B------:R-:W-:Y:S01]  /*0700*/  STG.E desc[UR4][R2.64+0x20], R17 ;  /* 0x0000201102007986 */ /* 0x000fe2000c101904 */
[C---:B---3--:R-:W-:Y:S02]  /*0710*/  FADD R15, -R7.reuse, R0 ;  /* 0x00000000070f7221 */ /* 0x048fe40000000100 */
[----:B------:R-:W-:Y:S01]  /*0720*/  FADD R28, R28, R13 ;  /* 0x0000000d1c1c7221 */ /* 0x000fe20000000000 */
[----:B------:R-:W-:Y:S01]  /*0730*/  IADD3 R0, P3, PT, R2, 0x40, RZ ;  /* 0x0000004002007810 */ /* 0x000fe20007f7e0ff */
[----:B------:R1:W-:Y:S01]  /*0740*/  STG.E desc[UR4][R2.64+0x24], R13 ;  /* 0x0000240d02007986 */ /* 0x0003e2000c101904 */
[----:B------:R-:W-:Y:S01]  /*0750*/  FADD R19, -R7, R14 ;  /* 0x0000000e07137221 */ /* 0x000fe20000000100 */
[----:B------:R-:W-:-:S02]  /*0760*/  FADD R28, R28, R15 ;  /* 0x0000000f1c1c7221 */ /* 0x000fc40000000000 */
[----:B------:R2:W-:Y:S01]  /*0770*/  STG.E desc[UR4][R2.64+0x28], R15 ;  /* 0x0000280f02007986 */ /* 0x0005e2000c101904 */
[C---:B0-----:R-:W-:Y:S01]  /*0780*/  FADD R21, -R7.reuse, R10 ;  /* 0x0000000a07157221 */ /* 0x041fe20000000100 */
[----:B------:R-:W-:Y:S02]  /*0790*/  FADD R28, R28, R19 ;  /* 0x000000131c1c7221 */ /* 0x000fe40000000000 */
[----:B------:R-:W-:Y:S01]  /*07a0*/  STG.E desc[UR4][R2.64+0x2c], R19 ;  /* 0x00002c1302007986 */ /* 0x000fe2000c101904 */
[----:B----4-:R-:W-:Y:S01]  /*07b0*/  FADD R23, -R7, R12 ;  /* 0x0000000c07177221 */ /* 0x010fe20000000100 */
[----:B------:R-:W-:Y:S02]  /*07c0*/  FADD R28, R28, R21 ;  /* 0x000000151c1c7221 */ /* 0x000fe40000000000 */
[----:B------:R-:W-:Y:S02]  /*07d0*/  STG.E desc[UR4][R2.64+0x30], R21 ;  /* 0x0000301502007986 */ /* 0x000fe4000c101904 */
[----:B-1----:R-:W-:Y:S01]  /*07e0*/  FADD R13, R28, R23 ;  /* 0x000000171c0d7221 */ /* 0x002fe20000000000 */
[----:B--2---:R-:W-:Y:S01]  /*07f0*/  IADD3.X R15, PT, PT, RZ, R3, RZ, P3, !PT ;  /* 0x00000003ff0f7210 */ /* 0x004fe20001ffe4ff */
[----:B------:R0:W-:Y:S02]  /*0800*/  STG.E desc[UR4][R2.64+0x34], R23 ;  /* 0x0000341702007986 */ /* 0x0001e4000c101904 */
[----:B0-----:R-:W-:Y:S01]  /*0810*/  IMAD.MOV.U32 R2, RZ, RZ, R0 ;  /* 0x000000ffff027224 */ /* 0x001fe200078e0000 */
[----:B------:R-:W-:Y:S01]  /*0820*/  MOV R3, R15 ;  /* 0x0000000f00037202 */ /* 0x000fe20000000f00 */
[----:B------:R-:W-:Y:S06]  /*0830*/  @!P2 BRA `(.L_x_53) ;  /* 0xfffffff800e4a947 */ /* 0x000fec000383ffff */
.L_x_52:
[----:B------:R-:W-:-:S05]  /*0840*/  IMAD.MOV R0, RZ, RZ, -R11 ;  /* 0x000000ffff007224 */ /* 0x000fca00078e0a0b */
[----:B------:R-:W-:-:S13]  /*0850*/  ISETP.GT.AND P2, PT, R0, 0x4, PT ;  /* 0x000000040000780c */ /* 0x000fda0003f44270 */
[----:B------:R-:W-:Y:S05]  /*0860*/  @!P2 BRA `(.L_x_54) ;  /* 0x000000000098a947 */ /* 0x000fea0003800000 */
[----:B------:R-:W2:Y:S04]  /*0870*/  LDG.E R0, desc[UR4][R2.64+-0x8] ;  /* 0xfffff80402007981 */ /* 0x000ea8000c1e1900 */
[----:B------:R-:W3:Y:S04]  /*0880*/  LDG.E R10, desc[UR4][R2.64+-0x4] ;  /* 0xfffffc04020a7981 */ /* 0x000ee8000c1e1900 */
[----:B------:R-:W4:Y:S04]  /*0890*/  LDG.E R12, desc[UR4][R2.64] ;  /* 0x00000004020c7981 */ /* 0x000f28000c1e1900 */
[----:B------:R-:W4:Y:S04]  /*08a0*/  LDG.E R14, desc[UR4][R2.64+0x4] ;  /* 0x00000404020e7981 */ /* 0x000f28000c1e1900 */
[----:B------:R-:W4:Y:S04]  /*08b0*/  LDG.E R16, desc[UR4][R2.64+0x8] ;  /* 0x0000080402107981 */ /* 0x000f28000c1e1900 */
[----:B------:R-:W4:Y:S04]  /*08c0*/  LDG.E R18, desc[UR4][R2.64+0xc] ;  /* 0x00000c0402127981 */ /* 0x000f28000c1e1900 */
[----:B------:R-:W4:Y:S04]  /*08d0*/  LDG.E R20, desc[UR4][R2.64+0x10] ;  /* 0x0000100402147981 */ /* 0x000f28000c1e1900 */
[----:B------:R-:W4:Y:S01]  /*08e0*/  LDG.E R22, desc[UR4][R2.64+0x14] ;  /* 0x0000140402167981 */ /* 0x000f22000c1e1900 */
[----:B------:R-:W-:Y:S01]  /*08f0*/  PLOP3.LUT P0, PT, PT, PT, PT, 0x8, 0x80 ;  /* 0x000000000080781c */ /* 0x000fe20003f0e170 */
[----:B------:R-:W-:-:S02]  /*0900*/  VIADD R11, R11, 0x8 ;  /* 0x000000080b0b7836 */ /* 0x000fc40000000000 */
[C---:B--2--5:R-:W-:Y:S01]  /*0910*/  FADD R0, -R7.reuse, R0 ;  /* 0x0000000007007221 */ /* 0x064fe20000000100 */
[----:B---3--:R-:W-:-:S03]  /*0920*/  FADD R10, -R7, R10 ;  /* 0x0000000a070a7221 */ /* 0x008fc60000000100 */
[----:B------:R-:W-:Y:S01]  /*0930*/  FADD R13, R13, R0 ;  /* 0x000000000d0d7221 */ /* 0x000fe20000000000 */
[----:B------:R0:W-:Y:S01]  /*0940*/  STG.E desc[UR4][R2.64+-0x8], R0 ;  /* 0xfffff80002007986 */ /* 0x0001e2000c101904 */
[----:B----4-:R-:W-:Y:S02]  /*0950*/  FADD R12, -R7, R12 ;  /* 0x0000000c070c7221 */ /* 0x010fe40000000100 */
[----:B------:R-:W-:Y:S01]  /*0960*/  FADD R13, R13, R10 ;  /* 0x0000000a0d0d7221 */ /* 0x000fe20000000000 */
[----:B------:R-:W-:Y:S01]  /*0970*/  STG.E desc[UR4][R2.64+-0x4], R10 ;  /* 0xfffffc0a02007986 */ /* 0x000fe2000c101904 */
[----:B------:R-:W-:Y:S02]  /*0980*/  FADD R14, -R7, R14 ;  /* 0x0000000e070e7221 */ /* 0x000fe40000000100 */
[----:B------:R-:W-:Y:S01]  /*0990*/  FADD R13, R13, R12 ;  /* 0x0000000c0d0d7221 */ /* 0x000fe20000000000 */
[----:B------:R-:W-:Y:S01]  /*09a0*/  STG.E desc[UR4][R2.64], R12 ;  /* 0x0000000c02007986 */ /* 0x000fe2000c101904 */
[----:B------:R-:W-:-:S02]  /*09b0*/  FADD R16, -R7, R16 ;  /* 0x0000001007107221 */ /* 0x000fc40000000100 */
[----:B------:R-:W-:Y:S01]  /*09c0*/  FADD R13, R13, R14 ;  /* 0x0000000e0d0d7221 */ /* 0x000fe20000000000 */
[----:B0-----:R-:W-:Y:S01]  /*09d0*/  IADD3 R0, P2, PT, R2, 0x20, RZ ;  /* 0x0000002002007810 */ /* 0x001fe20007f5e0ff */
[----:B------:R-:W-:Y:S01]  /*09e0*/  STG.E desc[UR4][R2.64+0x4], R14 ;  /* 0x0000040e02007986 */ /* 0x000fe2000c101904 */
[----:B------:R-:W-:Y:S01]  /*09f0*/  FADD R18, -R7, R18 ;  /* 0x0000001207127221 */ /* 0x000fe20000000100 */
[----:B------:R-:W-:Y:S01]  /*0a00*/  FADD R13, R13, R16 ;  /* 0x000000100d0d7221 */ /* 0x000fe20000000000 */
[----:B------:R-:W-:Y:S01]  /*0a10*/  IADD3.X R15, PT, PT, RZ, R3, RZ, P2, !PT ;  /* 0x00000003ff0f7210 */ /* 0x000fe200017fe4ff */
[----:B------:R-:W-:Y:S01]  /*0a20*/  STG.E desc[UR4][R2.64+0x8], R16 ;  /* 0x0000081002007986 */ /* 0x000fe2000c101904 */
[----:B------:R-:W-:Y:S01]  /*0a30*/  FADD R20, -R7, R20 ;  /* 0x0000001407147221 */ /* 0x000fe20000000100 */
[----:B------:R-:W-:Y:S02]  /*0a40*/  FADD R13, R13, R18 ;  /* 0x000000120d0d7221 */ /* 0x000fe40000000000 */
[----:B------:R-:W-:Y:S01]  /*0a50*/  STG.E desc[UR4][R2.64+0xc], R18 ;  /* 0x00000c1202007986 */ /* 0x000fe2000c101904 */
[----:B------:R-:W-:Y:S01]  /*0a60*/  FADD R22, -R7, R22 ;  /* 0x0000001607167221 */ /* 0x000fe20000000100 */
[----:B------:R-:W-:-:S02]  /*0a70*/  FADD R13, R13, R20 ;  /* 0x000000140d0d7221 */ /* 0x000fc40000000000 */
[----:B------:R-:W-:Y:S02]  /*0a80*/  STG.E desc[UR4][R2.64+0x10], R20 ;  /* 0x0000101402007986 */ /* 0x000fe4000c101904 */
[----:B------:R-:W-:Y:S02]  /*0a90*/  FADD R13, R13, R22 ;  /* 0x000000160d0d7221 */ /* 0x000fe40000000000 */
[----:B------:R0:W-:Y:S02]  /*0aa0*/  STG.E desc[UR4][R2.64+0x14], R22 ;  /* 0x0000141602007986 */ /* 0x0001e4000c101904 */
[----:B0-----:R-:W-:Y:S01]  /*0ab0*/  MOV R2, R0 ;  /* 0x0000000000027202 */ /* 0x001fe20000000f00 */
[----:B------:R-:W-:-:S07]  /*0ac0*/  IMAD.MOV.U32 R3, RZ, RZ, R15 ;  /* 0x000000ffff037224 */ /* 0x000fce00078e000f */
.L_x_54:
[----:B------:R-:W-:-:S13]  /*0ad0*/  ISETP.NE.OR P0, PT, R11, RZ, P0 ;  /* 0x000000ff0b00720c */ /* 0x000fda0000705670 */
[----:B------:R-:W-:Y:S05]  /*0ae0*/  @!P0 BRA `(.L_x_50) ;  /* 0x00000000005c8947 */ /* 0x000fea0003800000 */
.L_x_51:
[----:B------:R-:W2:Y:S04]  /*0af0*/  LDG.E R0, desc[UR4][R2.64+-0x8] ;  /* 0xfffff80402007981 */ /* 0x000ea8000c1e1900 */
[----:B------:R-:W3:Y:S04]  /*0b00*/  LDG.E R10, desc[UR4][R2.64+-0x4] ;  /* 0xfffffc04020a7981 */ /* 0x000ee8000c1e1900 */
[----:B------:R-:W4:Y:S04]  /*0b10*/  LDG.E R12, desc[UR4][R2.64] ;  /* 0x00000004020c7981 */ /* 0x000f28000c1e1900 */
[----:B------:R-:W4:Y:S01]  /*0b20*/  LDG.E R14, desc[UR4][R2.64+0x4] ;  /* 0x00000404020e7981 */ /* 0x000f22000c1e1900 */
[----:B------:R-:W-:-:S02]  /*0b30*/  IADD3 R11, PT, PT, R11, 0x4, RZ ;  /* 0x000000040b0b7810 */ /* 0x000fc40007ffe0ff */
[----:B------:R-:W-:Y:S02]  /*0b40*/  IADD3 R15, P2, PT, R2, 0x10, RZ ;  /* 0x00000010020f7810 */ /* 0x000fe40007f5e0ff */
[----:B------:R-:W-:-:S03]  /*0b50*/  ISETP.NE.AND P0, PT, R11, RZ, PT ;  /* 0x000000ff0b00720c */ /* 0x000fc60003f05270 */
[----:B------:R-:W-:Y:S02]  /*0b60*/  IMAD.X R16, RZ, RZ, R3, P2 ;  /* 0x000000ffff107224 */ /* 0x000fe400010e0603 */
[C---:B--2--5:R-:W-:Y:S01]  /*0b70*/  FADD R0, -R7.reuse, R0 ;  /* 0x0000000007007221 */ /* 0x064fe20000000100 */
[----:B---3--:R-:W-:-:S03]  /*0b80*/  FADD R10, -R7, R10 ;  /* 0x0000000a070a7221 */ /* 0x008fc60000000100 */
[----:B------:R-:W-:Y:S01]  /*0b90*/  FADD R13, R0, R13 ;  /* 0x0000000d000d7221 */ /* 0x000fe20000000000 */
[----:B------:R-:W-:Y:S01]  /*0ba0*/  STG.E desc[UR4][R2.64+-0x8], R0 ;  /* 0xfffff80002007986 */ /* 0x000fe2000c101904 */
[----:B----4-:R-:W-:Y:S02]  /*0bb0*/  FADD R12, -R7, R12 ;  /* 0x0000000c070c7221 */ /* 0x010fe40000000100 */
[----:B------:R-:W-:Y:S01]  /*0bc0*/  FADD R13, R13, R10 ;  /* 0x0000000a0d0d7221 */ /* 0x000fe20000000000 */
[----:B------:R-:W-:Y:S01]  /*0bd0*/  STG.E desc[UR4][R2.64+-0x4], R10 ;  /* 0xfffffc0a02007986 */ /* 0x000fe2000c101904 */
[----:B------:R-:W-:Y:S02]  /*0be0*/  FADD R14, -R7, R14 ;  /* 0x0000000e070e7221 */ /* 0x000fe40000000100 */
[----:B------:R-:W-:Y:S01]  /*0bf0*/  FADD R13, R13, R12 ;  /* 0x0000000c0d0d7221 */ /* 0x000fe20000000000 */
[----:B------:R-:W-:Y:S03]  /*0c00*/  STG.E desc[UR4][R2.64], R12 ;  /* 0x0000000c02007986 */ /* 0x000fe6000c101904 */
[----:B------:R-:W-:Y:S01]  /*0c10*/  FADD R13, R13, R14 ;  /* 0x0000000e0d0d7221 */ /* 0x000fe20000000000 */
[----:B------:R0:W-:Y:S02]  /*0c20*/  STG.E desc[UR4][R2.64+0x4], R14 ;  /* 0x0000040e02007986 */ /* 0x0001e4000c101904 */
[----:B0-----:R-:W-:Y:S01]  /*0c30*/  MOV R2, R15 ;  /* 0x0000000f00027202 */ /* 0x001fe20000000f00 */
[----:B------:R-:W-:Y:S01]  /*0c40*/  IMAD.MOV.U32 R3, RZ, RZ, R16 ;  /* 0x000000ffff037224 */ /* 0x000fe200078e0010 */
[----:B------:R-:W-:Y:S06]  /*0c50*/  @P0 BRA `(.L_x_51) ;  /* 0xfffffffc00a40947 */ /* 0x000fec000383ffff */
.L_x_50:
[----:B------:R-:W-:-:S13]  /*0c60*/  ISETP.NE.AND P0, PT, R8, RZ, PT ;  /* 0x000000ff0800720c */ /* 0x000fda0003f05270 */
[----:B------:R-:W-:Y:S05]  /*0c70*/  @!P0 BRA `(.L_x_49) ;  /* 0x00000000003c8947 */ /* 0x000fea0003800000 */
[----:B------:R-:W-:Y:S01]  /*0c80*/  IMAD.WIDE.U32 R2, R9, 0x4, R4 ;  /* 0x0000000409027825 */ /* 0x000fe200078e0004 */
[----:B------:R-:W-:-:S03]  /*0c90*/  IADD3 R8, PT, PT, -R8, RZ, RZ ;  /* 0x000000ff08087210 */ /* 0x000fc60007ffe1ff */
[----:B------:R-:W-:Y:S01]  /*0ca0*/  IMAD.MOV.U32 R9, RZ, RZ, R2 ;  /* 0x000000ffff097224 */ /* 0x000fe200078e0002 */
[----:B------:R-:W-:-:S07]  /*0cb0*/  MOV R10, R3 ;  /* 0x00000003000a7202 */ /* 0x000fce0000000f00 */
.L_x_55:
[----:B0-----:R-:W-:Y:S01]  /*0cc0*/  IMAD.MOV.U32 R2, RZ, RZ, R9 ;  /* 0x000000ffff027224 */ /* 0x001fe200078e0009 */
[----:B------:R-:W-:-:S05]  /*0cd0*/  MOV R3, R10 ;  /* 0x0000000a00037202 */ /* 0x000fca0000000f00 */
[----:B------:R-:W2:Y:S01]  /*0ce0*/  LDG.E R0, desc[UR4][R2.64] ;  /* 0x0000000402007981 */ /* 0x000ea2000c1e1900 */
[----:B------:R-:W-:Y:S01]  /*0cf0*/  VIADD R8, R8, 0x1 ;  /* 0x0000000108087836 */ /* 0x000fe20000000000 */
[----:B------:R-:W-:-:S04]  /*0d00*/  IADD3 R9, P2, PT, R2, 0x4, RZ ;  /* 0x0000000402097810 */ /* 0x000fc80007f5e0ff */
[----:B------:R-:W-:Y:S02]  /*0d10*/  ISETP.NE.AND P0, PT, R8, RZ, PT ;  /* 0x000000ff0800720c */ /* 0x000fe40003f05270 */
[----:B------:R-:W-:Y:S01]  /*0d20*/  IADD3.X R10, PT, PT, RZ, R3, RZ, P2, !PT ;  /* 0x00000003ff0a7210 */ /* 0x000fe200017fe4ff */
[----:B--2--5:R-:W-:-:S04]  /*0d30*/  FADD R0, -R7, R0 ;  /* 0x0000000007007221 */ /* 0x024fc80000000100 */
[----:B------:R-:W-:Y:S01]  /*0d40*/  FADD R13, R0, R13 ;  /* 0x0000000d000d7221 */ /* 0x000fe20000000000 */
[----:B------:R0:W-:Y:S05]  /*0d50*/  STG.E desc[UR4][R2.64], R0 ;  /* 0x0000000002007986 */ /* 0x0001ea000c101904 */
[----:B------:R-:W-:Y:S05]  /*0d60*/  @P0 BRA `(.L_x_55) ;  /* 0xfffffffc00d40947 */ /* 0x000fea000383ffff */
.L_x_49:
[----:B------:R-:W-:-:S04]  /*0d70*/  I2FP.F32.S32 R8, R6 ;  /* 0x0000000600087245 */ /* 0x000fc80000201400 */
[----:B0-----:R-:W0:Y:S08]  /*0d80*/  MUFU.RCP R3, R8 ;  /* 0x0000000800037308 */ /* 0x001e300000001000 */
[----:B------:R-:W1:Y:S01]  /*0d90*/  FCHK P0, R13, R8 ;  /* 0x000000080d007302 */ /* 0x000e620000000000 */
[----:B0-----:R-:W-:-:S04]  /*0da0*/  FFMA R0, -R8, R3, 1 ;  /* 0x3f80000008007423 */ /* 0x001fc80000000103 */
[----:B------:R-:W-:-:S04]  /*0db0*/  FFMA R0, R3, R0, R3 ;  /* 0x0000000003007223 */ /* 0x000fc80000000003 */
[----:B------:R-:W-:-:S04]  /*0dc0*/  FFMA R3, R0, R13, RZ ;  /* 0x0000000d00037223 */ /* 0x000fc800000000ff */
[----:B------:R-:W-:-:S04]  /*0dd0*/  FFMA R2, -R8, R3, R13 ;  /* 0x0000000308027223 */ /* 0x000fc8000000010d */
[----:B------:R-:W-:Y:S01]  /*0de0*/  FFMA R0, R0, R2, R3 ;  /* 0x0000000200007223 */ /* 0x000fe20000000003 */
[----:B-1----:R-:W-:Y:S06]  /*0df0*/  @!P0 BRA `(.L_x_56) ;  /* 0x00000000000c8947 */ /* 0x002fec0003800000 */
[----:B------:R-:W-:Y:S02]  /*0e00*/  MOV R3, R13 ;  /* 0x0000000d00037202 */ /* 0x000fe40000000f00 */
[----:B------:R-:W-:-:S07]  /*0e10*/  MOV R2, 0xe30 ;  /* 0x00000e3000027802 */ /* 0x000fce0000000f00 */
[----:B-----5:R-:W-:Y:S05]  /*0e20*/  CALL.REL.NOINC `($__internal_2_$__cuda_sm3x_div_rn_noftz_f32_slowpath) ;  /* 0x0000000800307944 */ /* 0x020fea0003c00000 */
.L_x_56:
[----:B------:R-:W-:Y:S05]  /*0e30*/  @!P1 EXIT ;  /* 0x000000000000994d */ /* 0x000fea0003800000 */
[C---:B------:R-:W-:Y:S01]  /*0e40*/  ISETP.GE.U32.AND P0, PT, R6.reuse, 0x4, PT ;  /* 0x000000040600780c */ /* 0x040fe20003f06070 */
[----:B------:R-:W-:Y:S01]  /*0e50*/  IMAD.MOV.U32 R9, RZ, RZ, RZ ;  /* 0x000000ffff097224 */ /* 0x000fe200078e00ff */
[----:B-----5:R-:W-:-:S11]  /*0e60*/  LOP3.LUT R7, R6, 0x3, RZ, 0xc0, !PT ;  /* 0x0000000306077812 */ /* 0x020fd600078ec0ff */
[----:B------:R-:W-:Y:S05]  /*0e70*/  @!P0 BRA `(.L_x_57) ;  /* 0x0000000400e08947 */ /* 0x000fea0003800000 */
[----:B------:R-:W-:Y:S02]  /*0e80*/  LOP3.LUT R9, R6, 0x7ffffffc, RZ, 0xc0, !PT ;  /* 0x7ffffffc06097812 */ /* 0x000fe400078ec0ff */
[----:B------:R-:W-:Y:S02]  /*0e90*/  IADD3 R2, P0, PT, R4, 0x8, RZ ;  /* 0x0000000804027810 */ /* 0x000fe40007f1e0ff */
[----:B------:R-:W-:Y:S02]  /*0ea0*/  IADD3 R6, PT, PT, -R9, RZ, RZ ;  /* 0x000000ff09067210 */ /* 0x000fe40007ffe1ff */
[----:B------:R-:W-:Y:S02]  /*0eb0*/  IADD3.X R3, PT, PT, RZ, R5, RZ, P0, !PT ;  /* 0x00000005ff037210 */ /* 0x000fe400007fe4ff */
[----:B------:R-:W-:-:S13]  /*0ec0*/  ISETP.GE.AND P1, PT, R6, RZ, PT ;  /* 0x000000ff0600720c */ /* 0x000fda0003f26270 */
[----:B------:R-:W-:Y:S05]  /*0ed0*/  @P1 BRA `(.L_x_58) ;  /* 0x00000004007c1947 */ /* 0x000fea0003800000 */
[----:B------:R-:W-:Y:S01]  /*0ee0*/  IMAD.MOV R8, RZ, RZ, -R6 ;  /* 0x000000ffff087224 */ /* 0x000fe200078e0a06 */
[----:B------:R-:W-:-:S04]  /*0ef0*/  PLOP3.LUT P0, PT, PT, PT, PT, 0x80, 0x8 ;  /* 0x000000000008781c */ /* 0x000fc80003f0f070 */
[----:B------:R-:W-:-:S13]  /*0f00*/  ISETP.GT.AND P1, PT, R8, 0xc, PT ;  /* 0x0000000c0800780c */ /* 0x000fda0003f24270 */
[----:B------:R-:W-:Y:S05]  /*0f10*/  @!P1 BRA `(.L_x_59) ;  /* 0x0000000000e09947 */ /* 0x000fea0003800000 */
[----:B------:R-:W-:-:S13]  /*0f20*/  PLOP3.LUT P0, PT, PT, PT, PT, 0x8, 0x80 ;  /* 0x000000000080781c */ /* 0x000fda0003f0e170 */
.L_x_60:
[----:B------:R-:W2:Y:S04]  /*0f30*/  LDG.E R8, desc[UR4][R2.64+-0x8] ;  /* 0xfffff80402087981 */ /* 0x000ea8000c1e1900 */
[----:B------:R-:W3:Y:S04]  /*0f40*/  LDG.E R21, desc[UR4][R2.64+0x14] ;  /* 0x0000140402157981 */ /* 0x000ee8000c1e1900 */
[----:B------:R-:W4:Y:S04]  /*0f50*/  LDG.E R10, desc[UR4][R2.64+-0x4] ;  /* 0xfffffc04020a7981 */ /* 0x000f28000c1e1900 */
[----:B------:R-:W5:Y:S04]  /*0f60*/  LDG.E R12, desc[UR4][R2.64] ;  /* 0x00000004020c7981 */ /* 0x000f68000c1e1900 */
        /* <DEDUP_REMOVED lines=11> */
[----:B------:R-:W5:Y:S01]  /*1020*/  LDG.E R13, desc[UR4][R2.64+0x34] ;  /* 0x00003404020d7981 */ /* 0x000f62000c1e1900 */
[----:B------:R-:W-:-:S04]  /*1030*/  IADD3 R6, PT, PT, R6, 0x10, RZ ;  /* 0x0000001006067810 */ /* 0x000fc80007ffe0ff */
[----:B------:R-:W-:Y:S01]  /*1040*/  ISETP.GE.AND P1, PT, R6, -0xc, PT ;  /* 0xfffffff40600780c */ /* 0x000fe20003f26270 */
[--C-:B--2---:R-:W-:Y:S01]  /*1050*/  FADD R8, R8, -R0.reuse ;  /* 0x8000000008087221 */ /* 0x104fe20000000000 */
[----:B---3--:R-:W-:-:S04]  /*1060*/  FADD R21, R21, -R0 ;  /* 0x8000000015157221 */ /* 0x008fc80000000000 */
[----:B------:R0:W-:Y:S01]  /*1070*/  STG.E desc[UR4][R2.64+-0x8], R8 ;  /* 0xfffff80802007986 */ /* 0x0001e2000c101904 */
[----:B----4-:R-:W-:-:S03]  /*1080*/  FADD R10, R10, -R0 ;  /* 0x800000000a0a7221 */ /* 0x010fc60000000000 */
[----:B------:R1:W-:Y:S01]  /*1090*/  STG.E desc[UR4][R2.64+0x14], R21 ;  /* 0x0000141502007986 */ /* 0x0003e2000c101904 */
[--C-:B-----5:R-:W-:Y:S01]  /*10a0*/  FADD R12, R12, -R0.reuse ;  /* 0x800000000c0c7221 */ /* 0x120fe20000000000 */
[----:B0-----:R-:W-:Y:S01]  /*10b0*/  IADD3 R8, P2, PT, R2, 0x40, RZ ;  /* 0x0000004002087810 */ /* 0x001fe20007f5e0ff */
[--C-:B------:R-:W-:Y:S01]  /*10c0*/  FADD R14, R14, -R0.reuse ;  /* 0x800000000e0e7221 */ /* 0x100fe20000000000 */
[--C-:B------:R-:W-:Y:S02]  /*10d0*/  FADD R16, R16, -R0.reuse ;  /* 0x8000000010107221 */ /* 0x100fe40000000000 */
[----:B-1----:R-:W-:Y:S01]  /*10e0*/  IADD3.X R21, PT, PT, RZ, R3, RZ, P2, !PT ;  /* 0x00000003ff157210 */ /* 0x002fe200017fe4ff */
[--C-:B------:R-:W-:Y:S01]  /*10f0*/  FADD R18, R18, -R0.reuse ;  /* 0x8000000012127221 */ /* 0x100fe20000000000 */
        /* <DEDUP_REMOVED lines=8> */
[----:B------:R-:W-:Y:S01]  /*1180*/  FADD R13, R13, -R0 ;  /* 0x800000000d0d7221 */ /* 0x000fe20000000000 */
[----:B------:R-:W-:Y:S04]  /*1190*/  STG.E desc[UR4][R2.64+-0x4], R10 ;  /* 0xfffffc0a02007986 */ /* 0x000fe8000c101904 */
        /* <DEDUP_REMOVED lines=12> */
[----:B------:R0:W-:Y:S02]  /*1260*/  STG.E desc[UR4][R2.64+0x34], R13 ;  /* 0x0000340d02007986 */ /* 0x0001e4000c101904 */
[----:B0-----:R-:W-:Y:S01]  /*1270*/  IMAD.MOV.U32 R2, RZ, RZ, R8 ;  /* 0x000000ffff027224 */ /* 0x001fe200078e0008 */
[----:B------:R-:W-:Y:S01]  /*1280*/  MOV R3, R21 ;  /* 0x0000001500037202 */ /* 0x000fe20000000f00 */
[----:B------:R-:W-:Y:S06]  /*1290*/  @!P1 BRA `(.L_x_60) ;  /* 0xfffffffc00249947 */ /* 0x000fec000383ffff */
.L_x_59:
[----:B------:R-:W-:-:S04]  /*12a0*/  IADD3 R8, PT, PT, -R6, RZ, RZ ;  /* 0x000000ff06087210 */ /* 0x000fc80007ffe1ff */
[----:B------:R-:W-:-:S13]  /*12b0*/  ISETP.GT.AND P1, PT, R8, 0x4, PT ;  /* 0x000000040800780c */ /* 0x000fda0003f24270 */
[----:B------:R-:W-:Y:S05]  /*12c0*/  @!P1 BRA `(.L_x_61) ;  /* 0x0000000000789947 */ /* 0x000fea0003800000 */
[----:B------:R-:W2:Y:S04]  /*12d0*/  LDG.E R11, desc[UR4][R2.64+-0x8] ;  /* 0xfffff804020b7981 */ /* 0x000ea8000c1e1900 */
[----:B------:R-:W3:Y:S04]  /*12e0*/  LDG.E R13, desc[UR4][R2.64+-0x4] ;  /* 0xfffffc04020d7981 */ /* 0x000ee8000c1e1900 */
[----:B------:R-:W4:Y:S04]  /*12f0*/  LDG.E R15, desc[UR4][R2.64] ;  /* 0x00000004020f7981 */ /* 0x000f28000c1e1900 */
[----:B------:R-:W5:Y:S04]  /*1300*/  LDG.E R17, desc[UR4][R2.64+0x4] ;  /* 0x0000040402117981 */ /* 0x000f68000c1e1900 */
[----:B------:R-:W5:Y:S04]  /*1310*/  LDG.E R19, desc[UR4][R2.64+0x8] ;  /* 0x0000080402137981 */ /* 0x000f68000c1e1900 */
[----:B------:R-:W5:Y:S04]  /*1320*/  LDG.E R21, desc[UR4][R2.64+0xc] ;  /* 0x00000c0402157981 */ /* 0x000f68000c1e1900 */
[----:B------:R-:W5:Y:S04]  /*1330*/  LDG.E R23, desc[UR4][R2.64+0x10] ;  /* 0x0000100402177981 */ /* 0x000f68000c1e1900 */
[----:B------:R-:W5:Y:S01]  /*1340*/  LDG.E R25, desc[UR4][R2.64+0x14] ;  /* 0x0000140402197981 */ /* 0x000f62000c1e1900 */
[----:B------:R-:W-:-:S02]  /*1350*/  IADD3 R8, P1, PT, R2, 0x20, RZ ;  /* 0x0000002002087810 */ /* 0x000fc40007f3e0ff */
[----:B------:R-:W-:Y:S02]  /*1360*/  PLOP3.LUT P0, PT, PT, PT, PT, 0x8, 0x80 ;  /* 0x000000000080781c */ /* 0x000fe40003f0e170 */
[----:B------:R-:W-:Y:S01]  /*1370*/  IADD3 R6, PT, PT, R6, 0x8, RZ ;  /* 0x0000000806067810 */ /* 0x000fe20007ffe0ff */
[--C-:B--2---:R-:W-:Y:S01]  /*1380*/  FADD R11, R11, -R0.reuse ;  /* 0x800000000b0b7221 */ /* 0x104fe20000000000 */
[----:B---3--:R-:W-:-:S04]  /*1390*/  FADD R13, R13, -R0 ;  /* 0x800000000d0d7221 */ /* 0x008fc80000000000 */
[----:B------:R0:W-:Y:S01]  /*13a0*/  STG.E desc[UR4][R2.64+-0x8], R11 ;  /* 0xfffff80b02007986 */ /* 0x0001e2000c101904 */
[----:B----4-:R-:W-:-:S03]  /*13b0*/  FADD R15, R15, -R0 ;  /* 0x800000000f0f7221 */ /* 0x010fc60000000000 */
[----:B------:R-:W-:Y:S01]  /*13c0*/  STG.E desc[UR4][R2.64+-0x4], R13 ;  /* 0xfffffc0d02007986 */ /* 0x000fe2000c101904 */
[----:B-----5:R-:W-:-:S03]  /*13d0*/  FADD R17, R17, -R0 ;  /* 0x8000000011117221 */ /* 0x020fc60000000000 */
[----:B------:R-:W-:Y:S01]  /*13e0*/  STG.E desc[UR4][R2.64], R15 ;  /* 0x0000000f02007986 */ /* 0x000fe2000c101904 */
[--C-:B------:R-:W-:Y:S01]  /*13f0*/  FADD R19, R19, -R0.reuse ;  /* 0x8000000013137221 */ /* 0x100fe20000000000 */
[----:B0-----:R-:W-:Y:S02]  /*1400*/  IMAD.X R11, RZ, RZ, R3, P1 ;  /* 0x000000ffff0b7224 */ /* 0x001fe400008e0603 */
[----:B------:R-:W-:Y:S01]  /*1410*/  STG.E desc[UR4][R2.64+0x4], R17 ;  /* 0x0000041102007986 */ /* 0x000fe2000c101904 */
[----:B------:R-:W-:-:S03]  /*1420*/  FADD R21, R21, -R0 ;  /* 0x8000000015157221 */ /* 0x000fc60000000000 */
[----:B------:R-:W-:Y:S01]  /*1430*/  STG.E desc[UR4][R2.64+0x8], R19 ;  /* 0x0000081302007986 */ /* 0x000fe2000c101904 */
[----:B------:R-:W-:-:S03]  /*1440*/  FADD R23, R23, -R0 ;  /* 0x8000000017177221 */ /* 0x000fc60000000000 */
[----:B------:R-:W-:Y:S01]  /*1450*/  STG.E desc[UR4][R2.64+0xc], R21 ;  /* 0x00000c1502007986 */ /* 0x000fe2000c101904 */
[----:B------:R-:W-:-:S03]  /*1460*/  FADD R25, R25, -R0 ;  /* 0x8000000019197221 */ /* 0x000fc60000000000 */
[----:B------:R-:W-:Y:S04]  /*1470*/  STG.E desc[UR4][R2.64+0x10], R23 ;  /* 0x0000101702007986 */ /* 0x000fe8000c101904 */
[----:B------:R0:W-:Y:S02]  /*1480*/  STG.E desc[UR4][R2.64+0x14], R25 ;  /* 0x0000141902007986 */ /* 0x0001e4000c101904 */
[----:B0-----:R-:W-:Y:S01]  /*1490*/  MOV R2, R8 ;  /* 0x0000000800027202 */ /* 0x001fe20000000f00 */
[----:B------:R-:W-:-:S07]  /*14a0*/  IMAD.MOV.U32 R3, RZ, RZ, R11 ;  /* 0x000000ffff037224 */ /* 0x000fce00078e000b */
.L_x_61:
[----:B------:R-:W-:-:S13]  /*14b0*/  ISETP.NE.OR P0, PT, R6, RZ, P0 ;  /* 0x000000ff0600720c */ /* 0x000fda0000705670 */
[----:B------:R-:W-:Y:S05]  /*14c0*/  @!P0 BRA `(.L_x_57) ;  /* 0x00000000004c8947 */ /* 0x000fea0003800000 */
.L_x_58:
[----:B------:R-:W2:Y:S04]  /*14d0*/  LDG.E R11, desc[UR4][R2.64+-0x8] ;  /* 0xfffff804020b7981 */ /* 0x000ea8000c1e1900 */
[----:B------:R-:W3:Y:S04]  /*14e0*/  LDG.E R13, desc[UR4][R2.64+-0x4] ;  /* 0xfffffc04020d7981 */ /* 0x000ee8000c1e1900 */
[----:B------:R-:W4:Y:S04]  /*14f0*/  LDG.E R15, desc[UR4][R2.64] ;  /* 0x00000004020f7981 */ /* 0x000f28000c1e1900 */
[----:B------:R-:W5:Y:S01]  /*1500*/  LDG.E R17, desc[UR4][R2.64+0x4] ;  /* 0x0000040402117981 */ /* 0x000f62000c1e1900 */
[----:B------:R-:W-:-:S02]  /*1510*/  IADD3 R6, PT, PT, R6, 0x4, RZ ;  /* 0x0000000406067810 */ /* 0x000fc40007ffe0ff */
[----:B------:R-:W-:Y:S02]  /*1520*/  IADD3 R8, P1, PT, R2, 0x10, RZ ;  /* 0x0000001002087810 */ /* 0x000fe40007f3e0ff */
[----:B------:R-:W-:Y:S02]  /*1530*/  ISETP.NE.AND P0, PT, R6, RZ, PT ;  /* 0x000000ff0600720c */ /* 0x000fe40003f05270 */
[----:B------:R-:W-:Y:S01]  /*1540*/  IADD3.X R19, PT, PT, RZ, R3, RZ, P1, !PT ;  /* 0x00000003ff137210 */ /* 0x000fe20000ffe4ff */
[--C-:B--2---:R-:W-:Y:S01]  /*1550*/  FADD R11, R11, -R0.reuse ;  /* 0x800000000b0b7221 */ /* 0x104fe20000000000 */
[----:B---3--:R-:W-:-:S04]  /*1560*/  FADD R13, R13, -R0 ;  /* 0x800000000d0d7221 */ /* 0x008fc80000000000 */
[----:B------:R-:W-:Y:S01]  /*1570*/  STG.E desc[UR4][R2.64+-0x8], R11 ;  /* 0xfffff80b02007986 */ /* 0x000fe2000c101904 */
[----:B----4-:R-:W-:-:S03]  /*1580*/  FADD R15, R15, -R0 ;  /* 0x800000000f0f7221 */ /* 0x010fc60000000000 */
[----:B------:R-:W-:Y:S01]  /*1590*/  STG.E desc[UR4][R2.64+-0x4], R13 ;  /* 0xfffffc0d02007986 */ /* 0x000fe2000c101904 */
[----:B-----5:R-:W-:-:S03]  /*15a0*/  FADD R17, R17, -R0 ;  /* 0x8000000011117221 */ /* 0x020fc60000000000 */
[----:B------:R-:W-:Y:S04]  /*15b0*/  STG.E desc[UR4][R2.64], R15 ;  /* 0x0000000f02007986 */ /* 0x000fe8000c101904 */
[----:B------:R0:W-:Y:S02]  /*15c0*/  STG.E desc[UR4][R2.64+0x4], R17 ;  /* 0x0000041102007986 */ /* 0x0001e4000c101904 */
[----:B0-----:R-:W-:Y:S01]  /*15d0*/  IMAD.MOV.U32 R2, RZ, RZ, R8 ;  /* 0x000000ffff027224 */ /* 0x001fe200078e0008 */
[----:B------:R-:W-:Y:S01]  /*15e0*/  MOV R3, R19 ;  /* 0x0000001300037202 */ /* 0x000fe20000000f00 */
[----:B------:R-:W-:Y:S06]  /*15f0*/  @P0 BRA `(.L_x_58) ;  /* 0xfffffffc00b40947 */ /* 0x000fec000383ffff */
.L_x_57:
[----:B------:R-:W-:-:S13]  /*1600*/  ISETP.NE.AND P0, PT, R7, RZ, PT ;  /* 0x000000ff0700720c */ /* 0x000fda0003f05270 */
[----:B------:R-:W-:Y:S05]  /*1610*/  @!P0 EXIT ;  /* 0x000000000000894d */ /* 0x000fea0003800000 */
[----:B------:R-:W-:Y:S01]  /*1620*/  IMAD.WIDE.U32 R4, R9, 0x4, R4 ;  /* 0x0000000409047825 */ /* 0x000fe200078e0004 */
[----:B------:R-:W-:-:S07]  /*1630*/  IADD3 R7, PT, PT, -R7, RZ, RZ ;  /* 0x000000ff07077210 */ /* 0x000fce0007ffe1ff */
.L_x_62:
[----:B------:R-:W-:Y:S01]  /*1640*/  IMAD.MOV.U32 R2, RZ, RZ, R4 ;  /* 0x000000ffff027224 */ /* 0x000fe200078e0004 */
[----:B------:R-:W-:-:S05]  /*1650*/  MOV R3, R5 ;  /* 0x0000000500037202 */ /* 0x000fca0000000f00 */
[----:B------:R-:W2:Y:S01]  /*1660*/  LDG.E R5, desc[UR4][R2.64] ;  /* 0x0000000402057981 */ /* 0x000ea2000c1e1900 */
[----:B------:R-:W-:Y:S02]  /*1670*/  IADD3 R7, PT, PT, R7, 0x1, RZ ;  /* 0x0000000107077810 */ /* 0x000fe40007ffe0ff */
[----:B------:R-:W-:Y:S02]  /*1680*/  IADD3 R4, P1, PT, R2, 0x4, RZ ;  /* 0x0000000402047810 */ /* 0x000fe40007f3e0ff */
[----:B------:R-:W-:Y:S01]  /*1690*/  ISETP.NE.AND P0, PT, R7, RZ, PT ;  /* 0x000000ff0700720c */ /* 0x000fe20003f05270 */
[----:B--2---:R-:W-:-:S05]  /*16a0*/  FADD R5, R5, -R0 ;  /* 0x8000000005057221 */ /* 0x004fca0000000000 */
[----:B------:R0:W-:Y:S02]  /*16b0*/  STG.E desc[UR4][R2.64], R5 ;  /* 0x0000000502007986 */ /* 0x0001e4000c101904 */
[----:B0-----:R-:W-:-:S05]  /*16c0*/  IMAD.X R5, RZ, RZ, R3, P1 ;  /* 0x000000ffff057224 */ /* 0x001fca00008e0603 */
[----:B------:R-:W-:Y:S05]  /*16d0*/  @P0 BRA `(.L_x_62) ;  /* 0xfffffffc00d80947 */ /* 0x000fea000383ffff */
[----:B------:R-:W-:Y:S05]  /*16e0*/  EXIT ;  /* 0x000000000000794d */ /* 0x000fea0003800000 */
        .weak           $__internal_2_$__cuda_sm3x_div_rn_noftz_f32_slowpath
        .type           $__internal_2_$__cuda_sm3x_div_rn_noftz_f32_slowpath,@function
        .size           $__internal_2_$__cuda_sm3x_div_rn_noftz_f32_slowpath,(.L_x_74 - $__internal_2_$__cuda_sm3x_div_rn_noftz_f32_slowpath)
$__internal_2_$__cuda_sm3x_div_rn_noftz_f32_slowpath:
[----:B------:R-:W-:Y:S02]  /*16f0*/  SHF.R.U32.HI R7, RZ, 0x17, R8 ;  /* 0x00000017ff077819 */ /* 0x000fe40000011608 */
[----:B------:R-:W-:Y:S02]  /*1700*/  SHF.R.U32.HI R0, RZ, 0x17, R3 ;  /* 0x00000017ff007819 */ /* 0x000fe40000011603 */
[----:B------:R-:W-:Y:S02]  /*1710*/  LOP3.LUT R7, R7, 0xff, RZ, 0xc0, !PT ;  /* 0x000000ff07077812 */ /* 0x000fe400078ec0ff */
[----:B------:R-:W-:Y:S02]  /*1720*/  LOP3.LUT R12, R0, 0xff, RZ, 0xc0, !PT ;  /* 0x000000ff000c7812 */ /* 0x000fe400078ec0ff */
[----:B------:R-:W-:Y:S02]  /*1730*/  IADD3 R10, PT, PT, R7, -0x1, RZ ;  /* 0xffffffff070a7810 */ /* 0x000fe40007ffe0ff */
[----:B------:R-:W-:-:S02]  /*1740*/  IADD3 R11, PT, PT, R12, -0x1, RZ ;  /* 0xffffffff0c0b7810 */ /* 0x000fc40007ffe0ff */
[----:B------:R-:W-:-:S04]  /*1750*/  ISETP.GT.U32.AND P0, PT, R10, 0xfd, PT ;  /* 0x000000fd0a00780c */ /* 0x000fc80003f04070 */
[----:B------:R-:W-:-:S13]  /*1760*/  ISETP.GT.U32.OR P0, PT, R11, 0xfd, P0 ;  /* 0x000000fd0b00780c */ /* 0x000fda0000704470 */
[----:B------:R-:W-:Y:S01]  /*1770*/  @!P0 IMAD.MOV.U32 R9, RZ, RZ, RZ ;  /* 0x000000ffff098224 */ /* 0x000fe200078e00ff */
[----:B------:R-:W-:Y:S06]  /*1780*/  @!P0 BRA `(.L_x_63) ;  /* 0x0000000000608947 */ /* 0x000fec0003800000 */
[----:B------:R-:W-:Y:S02]  /*1790*/  FSETP.GTU.FTZ.AND P0, PT, |R3|, +INF , PT ;  /* 0x7f8000000300780b */ /* 0x000fe40003f1c200 */
[----:B------:R-:W-:Y:S02]  /*17a0*/  FSETP.GTU.FTZ.AND P2, PT, |R8|, +INF , PT ;  /* 0x7f8000000800780b */ /* 0x000fe40003f5c200 */
[----:B------:R-:W-:Y:S02]  /*17b0*/  MOV R0, R8 ;  /* 0x0000000800007202 */ /* 0x000fe40000000f00 */
        /* <DEDUP_REMOVED lines=16> */
[----:B------:R-:W-:Y:S01]  /*18c0*/  @P0 MOV R9, RZ ;  /* 0x000000ff00090202 */ /* 0x000fe20000000f00 */
[----:B------:R-:W-:Y:S02]  /*18d0*/  @!P0 IMAD.MOV.U32 R9, RZ, RZ, -0x40 ;  /* 0xffffffc0ff098424 */ /* 0x000fe400078e00ff */
[----:B------:R-:W-:Y:S01]  /*18e0*/  @!P0 FFMA R3, R3, 1.84467440737095516160e+19, RZ ;  /* 0x5f80000003038823 */ /* 0x000fe200000000ff */
[----:B------:R-:W-:Y:S02]  /*18f0*/  @!P2 FFMA R8, R0, 1.84467440737095516160e+19, RZ ;  /* 0x5f8000000008a823 */ /* 0x000fe400000000ff */
[----:B------:R-:W-:-:S07]  /*1900*/  @!P2 IADD3 R9, PT, PT, R9, 0x40, RZ ;  /* 0x000000400909a810 */ /* 0x000fce0007ffe0ff */
.L_x_63:
[----:B------:R-:W-:-:S04]  /*1910*/  LEA R11, R7, 0xc0800000, 0x17 ;  /* 0xc0800000070b7811 */ /* 0x000fc800078eb8ff */
[----:B------:R-:W-:Y:S01]  /*1920*/  IADD3 R11, PT, PT, -R11, R8, RZ ;  /* 0x000000080b0b7210 */ /* 0x000fe20007ffe1ff */
[----:B------:R-:W-:-:S03]  /*1930*/  VIADD R8, R12, 0xffffff81 ;  /* 0xffffff810c087836 */ /* 0x000fc60000000000 */
[----:B------:R-:W0:Y:S01]  /*1940*/  MUFU.RCP R10, R11 ;  /* 0x0000000b000a7308 */ /* 0x000e220000001000 */
[----:B------:R-:W-:Y:S01]  /*1950*/  FADD.FTZ R13, -R11, -RZ ;  /* 0x800000ff0b0d7221 */ /* 0x000fe20000010100 */
[C---:B------:R-:W-:Y:S01]  /*1960*/  IMAD R0, R8.reuse, -0x800000, R3 ;  /* 0xff80000008007824 */ /* 0x040fe200078e0203 */
[----:B------:R-:W-:-:S04]  /*1970*/  IADD3 R8, PT, PT, R8, 0x7f, -R7 ;  /* 0x0000007f08087810 */ /* 0x000fc80007ffe807 */
[----:B------:R-:W-:Y:S01]  /*1980*/  IADD3 R8, PT, PT, R8, R9, RZ ;  /* 0x0000000908087210 */ /* 0x000fe20007ffe0ff */
        /* <DEDUP_REMOVED lines=8> */
[----:B------:R-:W-:-:S04]  /*1a10*/  LOP3.LUT R3, R3, 0xff, RZ, 0xc0, !PT ;  /* 0x000000ff03037812 */ /* 0x000fc800078ec0ff */
[----:B------:R-:W-:-:S05]  /*1a20*/  IADD3 R9, PT, PT, R3, R8, RZ ;  /* 0x0000000803097210 */ /* 0x000fca0007ffe0ff */
[----:B------:R-:W-:-:S05]  /*1a30*/  VIADD R3, R9, 0xffffffff ;  /* 0xffffffff09037836 */ /* 0x000fca0000000000 */
        /* <DEDUP_REMOVED lines=9> */
[CCC-:B------:R-:W-:Y:S01]  /*1ad0*/  FFMA.RZ R3, R12.reuse, R10.reuse, R15.reuse ;  /* 0x0000000a0c037223 */ /* 0x1c0fe2000000c00f */
[CCC-:B------:R-:W-:Y:S01]  /*1ae0*/  FFMA.RM R8, R12.reuse, R10.reuse, R15.reuse ;  /* 0x0000000a0c087223 */ /* 0x1c0fe2000000400f */
[C---:B------:R-:W-:Y:S02]  /*1af0*/  ISETP.NE.AND P3, PT, R9.reuse, RZ, PT ;  /* 0x000000ff0900720c */ /* 0x040fe40003f65270 */
[----:B------:R-:W-:Y:S02]  /*1b00*/  ISETP.NE.AND P2, PT, R9, RZ, PT ;  /* 0x000000ff0900720c */ /* 0x000fe40003f45270 */
[----:B------:R-:W-:Y:S01]  /*1b10*/  LOP3.LUT R7, R3, 0x7fffff, RZ, 0xc0, !PT ;  /* 0x007fffff03077812 */ /* 0x000fe200078ec0ff */
[----:B------:R-:W-:Y:S01]  /*1b20*/  FFMA.RP R3, R12, R10, R15 ;  /* 0x0000000a0c037223 */ /* 0x000fe2000000800f */
[----:B------:R-:W-:Y:S02]  /*1b30*/  IADD3 R10, PT, PT, R9, 0x20, RZ ;  /* 0x00000020090a7810 */ /* 0x000fe40007ffe0ff */
[----:B------:R-:W-:-:S02]  /*1b40*/  LOP3.LUT R7, R7, 0x800000, RZ, 0xfc, !PT ;  /* 0x0080000007077812 */ /* 0x000fc400078efcff */
[----:B------:R-:W-:Y:S02]  /*1b50*/  IADD3 R9, PT, PT, -R9, RZ, RZ ;  /* 0x000000ff09097210 */ /* 0x000fe40007ffe1ff */
[----:B------:R-:W-:Y:S02]  /*1b60*/  SHF.L.U32 R10, R7, R10, RZ ;  /* 0x0000000a070a7219 */ /* 0x000fe400000006ff */
[----:B------:R-:W-:Y:S02]  /*1b70*/  FSETP.NEU.FTZ.AND P0, PT, R3, R8, PT ;  /* 0x000000080300720b */ /* 0x000fe40003f1d000 */
[----:B------:R-:W-:Y:S02]  /*1b80*/  SEL R8, R9, RZ, P3 ;  /* 0x000000ff09087207 */ /* 0x000fe40001800000 */
[----:B------:R-:W-:Y:S02]  /*1b90*/  ISETP.NE.AND P2, PT, R10, RZ, P2 ;  /* 0x000000ff0a00720c */ /* 0x000fe40001745270 */
[----:B------:R-:W-:-:S02]  /*1ba0*/  SHF.R.U32.HI R8, RZ, R8, R7 ;  /* 0x00000008ff087219 */ /* 0x000fc40000011607 */
[----:B------:R-:W-:Y:S02]  /*1bb0*/  PLOP3.LUT P0, PT, P0, P2, PT, 0xf8, 0x8f ;  /* 0x00000000008f781c */ /* 0x000fe40000705f70 */
[----:B------:R-:W-:Y:S02]  /*1bc0*/  SHF.R.U32.HI R10, RZ, 0x1, R8 ;  /* 0x00000001ff0a7819 */ /* 0x000fe40000011608 */
[----:B------:R-:W-:-:S04]  /*1bd0*/  SEL R3, RZ, 0x1, !P0 ;  /* 0x00000001ff037807 */ /* 0x000fc80004000000 */
[----:B------:R-:W-:-:S04]  /*1be0*/  LOP3.LUT R3, R3, 0x1, R10, 0xf8, !PT ;  /* 0x0000000103037812 */ /* 0x000fc800078ef80a */
[----:B------:R-:W-:-:S05]  /*1bf0*/  LOP3.LUT R3, R3, R8, RZ, 0xc0, !PT ;  /* 0x0000000803037212 */ /* 0x000fca00078ec0ff */
[----:B------:R-:W-:-:S05]  /*1c00*/  IMAD.IADD R3, R10, 0x1, R3 ;  /* 0x000000010a037824 */ /* 0x000fca00078e0203 */
[----:B------:R-:W-:Y:S01]  /*1c10*/  LOP3.LUT R0, R3, R0, RZ, 0xfc, !PT ;  /* 0x0000000003007212 */ /* 0x000fe200078efcff */
[----:B------:R-:W-:Y:S06]  /*1c20*/  BRA `(.L_x_70) ;  /* 0x0000000000347947 */ /* 0x000fec0003800000 */
.L_x_69:
[----:B------:R-:W-:-:S04]  /*1c30*/  LOP3.LUT R0, R0, 0x80000000, RZ, 0xc0, !PT ;  /* 0x8000000000007812 */ /* 0x000fc800078ec0ff */
[----:B------:R-:W-:Y:S01]  /*1c40*/  LOP3.LUT R0, R0, 0x7f800000, RZ, 0xfc, !PT ;  /* 0x7f80000000007812 */ /* 0x000fe200078efcff */
[----:B------:R-:W-:Y:S06]  /*1c50*/  BRA `(.L_x_70) ;  /* 0x0000000000287947 */ /* 0x000fec0003800000 */
.L_x_68:
[----:B------:R-:W-:Y:S01]  /*1c60*/  LEA R0, R8, R0, 0x17 ;  /* 0x0000000008007211 */ /* 0x000fe200078eb8ff */
[----:B------:R-:W-:Y:S06]  /*1c70*/  BRA `(.L_x_70) ;  /* 0x0000000000207947 */ /* 0x000fec0003800000 */
.L_x_67:
[----:B------:R-:W-:-:S04]  /*1c80*/  LOP3.LUT R0, R8, 0x80000000, R3, 0x48, !PT ;  /* 0x8000000008007812 */ /* 0x000fc800078e4803 */
[----:B------:R-:W-:Y:S01]  /*1c90*/  LOP3.LUT R0, R0, 0x7f800000, RZ, 0xfc, !PT ;  /* 0x7f80000000007812 */ /* 0x000fe200078efcff */
[----:B------:R-:W-:Y:S06]  /*1ca0*/  BRA `(.L_x_70) ;  /* 0x0000000000147947 */ /* 0x000fec0003800000 */
.L_x_66:
[----:B------:R-:W-:Y:S01]  /*1cb0*/  LOP3.LUT R0, R8, 0x80000000, R3, 0x48, !PT ;  /* 0x8000000008007812 */ /* 0x000fe200078e4803 */
[----:B------:R-:W-:Y:S06]  /*1cc0*/  BRA `(.L_x_70) ;  /* 0x00000000000c7947 */ /* 0x000fec0003800000 */
.L_x_65:
[----:B------:R-:W0:Y:S01]  /*1cd0*/  MUFU.RSQ R0, -QNAN ;  /* 0xffc0000000007908 */ /* 0x000e220000001400 */
[----:B------:R-:W-:Y:S05]  /*1ce0*/  BRA `(.L_x_70) ;  /* 0x0000000000047947 */ /* 0x000fea0003800000 */
.L_x_64:
[----:B------:R-:W-:-:S07]  /*1cf0*/  FADD.FTZ R0, R3, R0 ;  /* 0x0000000003007221 */ /* 0x000fce0000010000 */
.L_x_70:
[----:B------:R-:W-:-:S04]  /*1d00*/  HFMA2 R3, -RZ, RZ, 0, 0 ;  /* 0x00000000ff037431 */ /* 0x000fc800000001ff */
[----:B0-----:R-:W-:Y:S05]  /*1d10*/  RET.REL.NODEC R2 `(_Z14zero_the_forceP6traces) ;  /* 0xffffffe002b87950 */ /* 0x001fea0003c3ffff */
.L_x_71:
        /* <DEDUP_REMOVED lines=14> */
.L_x_74:


//--------------------- .nv.shared._Z6kernelPK6tracesS1_PfS2_S2_ --------------------------
	.section	.nv.shared._Z6kernelPK6tracesS1_PfS2_S2_,"aw",@nobits
	.sectionflags	@""
	.align	4
.nv.shared._Z6kernelPK6tracesS1_PfS2_S2_:
	.zero		13328


//--------------------- .nv.shared.reserved.0     --------------------------
	.section	.nv.shared.reserved.0,"aw",@nobits
	.weak		__nv_reservedSMEM_offset_0_alias
	.size		__nv_reservedSMEM_offset_0_alias, 0, 64
	.other		__nv_reservedSMEM_offset_0_alias,@"STO_CUDA_RESERVED_SHARED STV_DEFAULT"
__nv_reservedSMEM_offset_0_alias:
	.zero		0
	.zero		64


//--------------------- .nv.constant0._Z6kernelPK6tracesS1_PfS2_S2_ --------------------------
	.section	.nv.constant0._Z6kernelPK6tracesS1_PfS2_S2_,"a",@progbits
	.sectionflags	@""
	.align	4
.nv.constant0._Z6kernelPK6tracesS1_PfS2_S2_:
	.zero		936


//--------------------- .nv.constant0._Z14zero_the_forceP6traces --------------------------
	.section	.nv.constant0._Z14zero_the_forceP6traces,"a",@progbits
	.sectionflags	@""
	.align	4
.nv.constant0._Z14zero_the_forceP6traces:
	.zero		904


//--------------------- SYMBOLS --------------------------

	.type		.nv.reservedSmem.offset0,@object
	.size		.nv.reservedSmem.offset0,0x4
	.type		.nv.reservedSmem.cap,@object
	.size		.nv.reservedSmem.cap,0x4
